	.headerflags	@"EF_CUDA_TEXMODE_UNIFIED EF_CUDA_64BIT_ADDRESS EF_CUDA_SM86 EF_CUDA_VIRTUAL_SM(EF_CUDA_SM86)"
	.elftype	@"ET_EXEC"


//--------------------- .nv.info                  --------------------------
	.section	.nv.info,"",@"SHT_CUDA_INFO"
	.align	4


	//----- nvinfo : EIATTR_REGCOUNT
	.align		4
        /*0000*/ 	.byte	0x04, 0x2f
        /*0002*/ 	.short	(.L_1 - .L_0)
	.align		4
.L_0:
        /*0004*/ 	.word	index@(causal_conv1d_fwd_kernel)
        /*0008*/ 	.word	0x00000040


	//----- nvinfo : EIATTR_MAX_STACK_SIZE
	.align		4
.L_1:
        /*000c*/ 	.byte	0x04, 0x23
        /*000e*/ 	.short	(.L_3 - .L_2)
	.align		4
.L_2:
        /*0010*/ 	.word	index@(causal_conv1d_fwd_kernel)
        /*0014*/ 	.word	0x00000000


	//----- nvinfo : EIATTR_MIN_STACK_SIZE
	.align		4
.L_3:
        /*0018*/ 	.byte	0x04, 0x12
        /*001a*/ 	.short	(.L_5 - .L_4)
	.align		4
.L_4:
        /*001c*/ 	.word	index@(causal_conv1d_fwd_kernel)
        /*0020*/ 	.word	0x00000000


	//----- nvinfo : EIATTR_FRAME_SIZE
	.align		4
.L_5:
        /*0024*/ 	.byte	0x04, 0x11
        /*0026*/ 	.short	(.L_7 - .L_6)
	.align		4
.L_6:
        /*0028*/ 	.word	index@(causal_conv1d_fwd_kernel)
        /*002c*/ 	.word	0x00000000
.L_7:


//--------------------- .nv.info.causal_conv1d_fwd_kernel --------------------------
	.section	.nv.info.causal_conv1d_fwd_kernel,"",@"SHT_CUDA_INFO"
	.align	4


	//----- nvinfo : EIATTR_CUDA_API_VERSION
	.align		4
        /*0000*/ 	.byte	0x04, 0x37
        /*0002*/ 	.short	(.L_9 - .L_8)
.L_8:
        /*0004*/ 	.word	0x0000007b


	//----- nvinfo : EIATTR_SW2861232_WAR
	.align		4
.L_9:
        /*0008*/ 	.byte	0x01, 0x35
	.zero		2


	//----- nvinfo : EIATTR_PARAM_CBANK
	.align		4
        /*000c*/ 	.byte	0x04, 0x0a
        /*000e*/ 	.short	(.L_11 - .L_10)
	.align		4
.L_10:
        /*0010*/ 	.word	index@(.nv.constant0.causal_conv1d_fwd_kernel)
        /*0014*/ 	.short	0x0160
        /*0016*/ 	.short	0x002c


	//----- nvinfo : EIATTR_CBANK_PARAM_SIZE
	.align		4
.L_11:
        /*0018*/ 	.byte	0x03, 0x19
        /*001a*/ 	.short	0x002c


	//----- nvinfo : EIATTR_KPARAM_INFO
	.align		4
        /*001c*/ 	.byte	0x04, 0x17
        /*001e*/ 	.short	(.L_13 - .L_12)
.L_12:
        /*0020*/ 	.word	0x00000000
        /*0024*/ 	.short	0x0005
        /*0026*/ 	.short	0x0028
        /*0028*/ 	.byte	0x00, 0xf0, 0x11, 0x00


	//----- nvinfo : EIATTR_KPARAM_INFO
	.align		4
.L_13:
        /*002c*/ 	.byte	0x04, 0x17
        /*002e*/ 	.short	(.L_15 - .L_14)
.L_14:
        /*0030*/ 	.word	0x00000000
        /*0034*/ 	.short	0x0004
        /*0036*/ 	.short	0x0020
        /*0038*/ 	.byte	0x00, 0xf0, 0x21, 0x00


	//----- nvinfo : EIATTR_KPARAM_INFO
	.align		4
.L_15:
        /*003c*/ 	.byte	0x04, 0x17
        /*003e*/ 	.short	(.L_17 - .L_16)
.L_16:
        /*0040*/ 	.word	0x00000000
        /*0044*/ 	.short	0x0003
        /*0046*/ 	.short	0x0018
        /*0048*/ 	.byte	0x00, 0xf0, 0x21, 0x00


	//----- nvinfo : EIATTR_KPARAM_INFO
	.align		4
.L_17:
        /*004c*/ 	.byte	0x04, 0x17
        /*004e*/ 	.short	(.L_19 - .L_18)
.L_18:
        /*0050*/ 	.word	0x00000000
        /*0054*/ 	.short	0x0002
        /*0056*/ 	.short	0x0010
        /*0058*/ 	.byte	0x00, 0xf0, 0x21, 0x00


	//----- nvinfo : EIATTR_KPARAM_INFO
	.align		4
.L_19:
        /*005c*/ 	.byte	0x04, 0x17
        /*005e*/ 	.short	(.L_21 - .L_20)
.L_20:
        /*0060*/ 	.word	0x00000000
        /*0064*/ 	.short	0x0001
        /*0066*/ 	.short	0x0008
        /*0068*/ 	.byte	0x00, 0xf0, 0x21, 0x00


	//----- nvinfo : EIATTR_KPARAM_INFO
	.align		4
.L_21:
        /*006c*/ 	.byte	0x04, 0x17
        /*006e*/ 	.short	(.L_23 - .L_22)
.L_22:
        /*0070*/ 	.word	0x00000000
        /*0074*/ 	.short	0x0000
        /*0076*/ 	.short	0x0000
        /*0078*/ 	.byte	0x00, 0xf0, 0x21, 0x00


	//----- nvinfo : EIATTR_MAXREG_COUNT
	.align		4
.L_23:
        /*007c*/ 	.byte	0x03, 0x1b
        /*007e*/ 	.short	0x00ff


	//----- nvinfo : EIATTR_EXIT_INSTR_OFFSETS
	.align		4
        /*0080*/ 	.byte	0x04, 0x1c
        /*0082*/ 	.short	(.L_25 - .L_24)


	//   ....[0]....
.L_24:
        /*0084*/ 	.word	0x00002240


	//   ....[1]....
        /*0088*/ 	.word	0x00002260


	//----- nvinfo : EIATTR_MAX_THREADS
	.align		4
.L_25:
        /*008c*/ 	.byte	0x04, 0x05
        /*008e*/ 	.short	(.L_27 - .L_26)
.L_26:
        /*0090*/ 	.word	0x00000080
        /*0094*/ 	.word	0x00000001
        /*0098*/ 	.word	0x00000001
.L_27:


//--------------------- .nv.rel.action            --------------------------
	.section	.nv.rel.action,"",@"SHT_CUDA_RELOCINFO"
	.align	8
	.sectionentsize	8
        /*0000*/ 	.byte	0x73, 0x00, 0x00, 0x00, 0x00, 0x00, 0x00, 0x00, 0x00, 0x00, 0x00, 0x11, 0x25, 0x00, 0x05, 0x36


//--------------------- .nv.constant0.causal_conv1d_fwd_kernel --------------------------
	.section	.nv.constant0.causal_conv1d_fwd_kernel,"a",@progbits
	.align	4
.nv.constant0.causal_conv1d_fwd_kernel:
	.zero		396


//--------------------- .text.causal_conv1d_fwd_kernel --------------------------
	.section	.text.causal_conv1d_fwd_kernel,"ax",@progbits
	.sectionflags	@"SHF_BARRIERS=1"
	.sectioninfo	@"SHI_REGISTERS=64"
	.align	128
        .global         causal_conv1d_fwd_kernel
        .type           causal_conv1d_fwd_kernel,@function
        .size           causal_conv1d_fwd_kernel,(.L_x_1 - causal_conv1d_fwd_kernel)
        .other          causal_conv1d_fwd_kernel,@"STO_CUDA_ENTRY STV_DEFAULT"
causal_conv1d_fwd_kernel:
.text.causal_conv1d_fwd_kernel:
[----:B------:R-:W-:-:S02]  /*0000*/  MOV R1, c[0x0][0x28] ;  /* 0x00000a0000017a02 */ /* 0x000fc40000000f00 */
[----:B------:R-:W0:Y:S01]  /*0010*/  S2R R2, SR_CTAID.Y ;  /* 0x0000000000027919 */ /* 0x000e220000002600 */
[----:B------:R-:W-:Y:S01]  /*0020*/  MOV R5, 0x4 ;  /* 0x0000000400057802 */ /* 0x000fe20000000f00 */
[----:B------:R-:W-:Y:S01]  /*0030*/  ULDC.64 UR4, c[0x0][0x118] ;  /* 0x0000460000047ab9 */ /* 0x000fe20000000a00 */
[----:B0-----:R-:W-:-:S05]  /*0040*/  SHF.L.U32 R2, R2, 0x1, RZ ;  /* 0x0000000102027819 */ /* 0x001fca00000006ff */
[----:B------:R-:W-:-:S05]  /*0050*/  IMAD.WIDE R2, R2, R5, c[0x0][0x180] ;  /* 0x0000600002027625 */ /* 0x000fca00078e0205 */
[----:B------:R0:W2:Y:S04]  /*0060*/  LDG.E R4, [R2.64] ;  /* 0x0000000402047981 */ /* 0x0000a8000c1e1900 */
[----:B------:R-:W1:Y:S04]  /*0070*/  S2R R0, SR_CTAID.X ;  /* 0x0000000000007919 */ /* 0x000e680000002500 */
[----:B------:R-:W3:Y:S04]  /*0080*/  S2R R53, SR_TID.X ;  /* 0x0000000000357919 */ /* 0x000ee80000002100 */
[----:B------:R0:W4:Y:S01]  /*0090*/  LDG.E R42, [R2.64+0x4] ;  /* 0x00000404022a7981 */ /* 0x000122000c1e1900 */
[----:B------:R-:W-:-:S02]  /*00a0*/  MOV R7, 0x2 ;  /* 0x0000000200077802 */ /* 0x000fc40000000f00 */
[----:B-1----:R-:W-:-:S04]  /*00b0*/  SHF.L.U32 R0, R0, 0x7, RZ ;  /* 0x0000000700007819 */ /* 0x002fc800000006ff */
[----:B---3--:R-:W-:-:S04]  /*00c0*/  LOP3.LUT R6, R0, 0x7f, R53, 0xf8, !PT ;  /* 0x0000007f00067812 */ /* 0x008fc800078ef835 */
[C---:B------:R-:W-:Y:S02]  /*00d0*/  ISETP.GE.AND P5, PT, R6.reuse, 0x800, PT ;  /* 0x000008000600780c */ /* 0x040fe40003fa6270 */
[----:B------:R-:W-:Y:S01]  /*00e0*/  SHF.L.U32 R6, R6, 0x2, RZ ;  /* 0x0000000206067819 */ /* 0x000fe200000006ff */
[----:B0-----:R-:W-:-:S04]  /*00f0*/  CS2R R2, SRZ ;  /* 0x0000000000027805 */ /* 0x001fc8000001ff00 */
[----:B------:R-:W-:-:S06]  /*0100*/  IMAD.WIDE R6, R6, R7, c[0x0][0x170] ;  /* 0x00005c0006067625 */ /* 0x000fcc00078e0207 */
[----:B------:R0:W3:Y:S01]  /*0110*/  @!P5 LDG.E.64 R2, [R6.64] ;  /* 0x000000040602d981 */ /* 0x0000e2000c1e1b00 */
[----:B--2---:R-:W-:-:S05]  /*0120*/  IMAD.WIDE R4, R4, R5, c[0x0][0x178] ;  /* 0x00005e0004047625 */ /* 0x004fca00078e0205 */
[----:B------:R1:W2:Y:S04]  /*0130*/  LDG.E R52, [R4.64] ;  /* 0x0000000404347981 */ /* 0x0002a8000c1e1900 */
[----:B------:R1:W5:Y:S01]  /*0140*/  LDG.E R9, [R4.64+0x4] ;  /* 0x0000040404097981 */ /* 0x000362000c1e1900 */
[----:B------:R-:W-:Y:S02]  /*0150*/  SHF.R.U32.HI R41, RZ, 0x4, R53 ;  /* 0x00000004ff297819 */ /* 0x000fe40000011635 */
[----:B----4-:R-:W-:Y:S02]  /*0160*/  SHF.L.U32 R42, R42, 0x4, RZ ;  /* 0x000000042a2a7819 */ /* 0x010fe400000006ff */
[----:B------:R-:W-:Y:S02]  /*0170*/  MOV R25, 0x1000 ;  /* 0x0000100000197802 */ /* 0x000fe40000000f00 */
[----:B------:R-:W-:-:S02]  /*0180*/  SGXT.U32 R41, R41, 0x3 ;  /* 0x000000032929781a */ /* 0x000fc40000000000 */
[----:B-1----:R-:W-:Y:S02]  /*0190*/  IADD3 R4, R42, -0x3, RZ ;  /* 0xfffffffd2a047810 */ /* 0x002fe40007ffe0ff */
[----:B------:R-:W-:Y:S02]  /*01a0*/  LOP3.LUT R5, R41, 0x8, RZ, 0xfc, !PT ;  /* 0x0000000829057812 */ /* 0x000fe400078efcff */
[----:B------:R-:W-:Y:S02]  /*01b0*/  SHF.R.S32.HI R8, RZ, 0x1f, R4 ;  /* 0x0000001fff087819 */ /* 0x000fe40000011404 */
[C---:B------:R-:W-:Y:S02]  /*01c0*/  IADD3 R31, P1, R4.reuse, R41, RZ ;  /* 0x00000029041f7210 */ /* 0x040fe40007f3e0ff */
[----:B------:R-:W-:Y:S02]  /*01d0*/  IADD3 R27, P2, R4, R5, RZ ;  /* 0x00000005041b7210 */ /* 0x000fe40007f5e0ff */
[----:B0-----:R-:W-:-:S02]  /*01e0*/  IADD3.X R7, RZ, R8, RZ, P1, !PT ;  /* 0x00000008ff077210 */ /* 0x001fc40000ffe4ff */
[----:B------:R-:W-:Y:S02]  /*01f0*/  IADD3 R6, R42, -0x2, RZ ;  /* 0xfffffffe2a067810 */ /* 0x000fe40007ffe0ff */
[----:B------:R-:W-:Y:S02]  /*0200*/  ISETP.GT.U32.AND P1, PT, R31, -0x1, PT ;  /* 0xffffffff1f00780c */ /* 0x000fe40003f24070 */
[----:B------:R-:W-:Y:S02]  /*0210*/  IADD3.X R13, RZ, R8, RZ, P2, !PT ;  /* 0x00000008ff0d7210 */ /* 0x000fe400017fe4ff */
[----:B------:R-:W-:Y:S02]  /*0220*/  SHF.R.S32.HI R4, RZ, 0x1f, R6 ;  /* 0x0000001fff047819 */ /* 0x000fe40000011406 */
[-C--:B------:R-:W-:Y:S02]  /*0230*/  IADD3 R23, P4, R41, R6.reuse, RZ ;  /* 0x0000000629177210 */ /* 0x080fe40007f9e0ff */
[----:B------:R-:W-:-:S02]  /*0240*/  IADD3 R21, P2, R5, R6, RZ ;  /* 0x0000000605157210 */ /* 0x000fc40007f5e0ff */
[----:B---3--:R-:W-:Y:S02]  /*0250*/  SEL R55, R3, RZ, !P5 ;  /* 0x000000ff03377207 */ /* 0x008fe40006800000 */
[----:B------:R-:W-:-:S04]  /*0260*/  SHF.L.U32 R3, R53, 0x3, RZ ;  /* 0x0000000335037819 */ /* 0x000fc800000006ff */
[----:B------:R-:W-:-:S04]  /*0270*/  LOP3.LUT R3, R3, 0x78, RZ, 0xc0, !PT ;  /* 0x0000007803037812 */ /* 0x000fc800078ec0ff */
[----:B------:R-:W-:Y:S02]  /*0280*/  LOP3.LUT R43, R0, R3, RZ, 0xfc, !PT ;  /* 0x00000003002b7212 */ /* 0x000fe400078efcff */
[----:B------:R-:W-:Y:S02]  /*0290*/  SEL R17, R2, RZ, !P5 ;  /* 0x000000ff02117207 */ /* 0x000fe40006800000 */
[----:B------:R-:W-:Y:S02]  /*02a0*/  SHF.R.S32.HI R2, RZ, 0x1f, R0 ;  /* 0x0000001fff027819 */ /* 0x000fe40000011400 */
[----:B------:R-:W-:Y:S01]  /*02b0*/  SHF.L.U32 R26, R43, 0x1, RZ ;  /* 0x000000012b1a7819 */ /* 0x000fe200000006ff */
[--C-:B------:R-:W-:Y:S02]  /*02c0*/  HADD2.F32 R58, -RZ, R17.reuse.H0_H0 ;  /* 0x20000011ff3a7230 */ /* 0x100fe40000004100 */
[----:B------:R-:W-:Y:S01]  /*02d0*/  HADD2.F32 R17, -RZ, R17.H1_H1 ;  /* 0x30000011ff117230 */ /* 0x000fe20000004100 */
[----:B------:R-:W-:Y:S01]  /*02e0*/  CS2R R32, SRZ ;  /* 0x0000000000207805 */ /* 0x000fe2000001ff00 */
[----:B------:R-:W-:Y:S01]  /*02f0*/  CS2R R34, SRZ ;  /* 0x0000000000227805 */ /* 0x000fe2000001ff00 */
[----:B------:R-:W-:-:S02]  /*0300*/  HADD2.F32 R57, -RZ, R55.H0_H0 ;  /* 0x20000037ff397230 */ /* 0x000fc40000004100 */
[----:B------:R-:W-:Y:S01]  /*0310*/  FFMA R0, RZ, R17, R58 ;  /* 0x00000011ff007223 */ /* 0x000fe2000000003a */
[----:B------:R-:W-:-:S03]  /*0320*/  HADD2.F32 R55, -RZ, R55.H1_H1 ;  /* 0x30000037ff377230 */ /* 0x000fc60000004100 */
[----:B------:R-:W-:Y:S01]  /*0330*/  FFMA R0, RZ, R57, R0 ;  /* 0x00000039ff007223 */ /* 0x000fe20000000000 */
[----:B------:R-:W-:Y:S01]  /*0340*/  LOP3.LUT R53, R53, 0x7f, RZ, 0xc0, !PT ;  /* 0x0000007f35357812 */ /* 0x000fe200078ec0ff */
[----:B------:R-:W-:Y:S01]  /*0350*/  CS2R R36, SRZ ;  /* 0x0000000000247805 */ /* 0x000fe2000001ff00 */
[----:B------:R-:W-:Y:S01]  /*0360*/  CS2R R38, SRZ ;  /* 0x0000000000267805 */ /* 0x000fe2000001ff00 */
[----:B------:R-:W-:Y:S01]  /*0370*/  FFMA R0, RZ, R55, R0 ;  /* 0x00000037ff007223 */ /* 0x000fe20000000000 */
[----:B------:R-:W-:Y:S01]  /*0380*/  CS2R R44, SRZ ;  /* 0x00000000002c7805 */ /* 0x000fe2000001ff00 */
[----:B------:R-:W-:-:S03]  /*0390*/  CS2R R46, SRZ ;  /* 0x00000000002e7805 */ /* 0x000fc6000001ff00 */
[----:B------:R-:W-:Y:S01]  /*03a0*/  STS [R53.X4], R0 ;  /* 0x0000000035007388 */ /* 0x000fe20000004800 */
[----:B--2---:R-:W-:Y:S01]  /*03b0*/  SHF.R.S32.HI R16, RZ, 0x1f, R52 ;  /* 0x0000001fff107819 */ /* 0x004fe20000011434 */
[C---:B------:R-:W-:Y:S01]  /*03c0*/  IMAD.WIDE R24, R52.reuse, R25, c[0x0][0x160] ;  /* 0x0000580034187625 */ /* 0x040fe200078e0219 */
[----:B-----5:R-:W-:-:S04]  /*03d0*/  IADD3 R40, P0, -R52, R9, RZ ;  /* 0x0000000934287210 */ /* 0x020fc80007f1e1ff */
[----:B------:R-:W-:Y:S02]  /*03e0*/  LEA R29, P3, R31, R24, 0xc ;  /* 0x000000181f1d7211 */ /* 0x000fe400078660ff */
[----:B------:R-:W-:Y:S02]  /*03f0*/  LEA.HI.X.SX32 R16, R9, ~R16, 0x1, P0 ;  /* 0x8000001009107211 */ /* 0x000fe400000f0eff */
[C---:B------:R-:W-:Y:S02]  /*0400*/  ISETP.GE.U32.AND P0, PT, R31.reuse, R40, PT ;  /* 0x000000281f00720c */ /* 0x040fe40003f06070 */
[----:B------:R-:W-:Y:S02]  /*0410*/  LEA.HI.X R31, R31, R25, R7, 0xc, P3 ;  /* 0x000000191f1f7211 */ /* 0x000fe400018f6407 */
[----:B------:R-:W-:Y:S02]  /*0420*/  ISETP.GE.AND.EX P0, PT, R7, R16, PT, P0 ;  /* 0x000000100700720c */ /* 0x000fe40003f06300 */
[----:B------:R-:W-:-:S02]  /*0430*/  ISETP.GE.U32.AND P3, PT, R27, R40, PT ;  /* 0x000000281b00720c */ /* 0x000fc40003f66070 */
[----:B------:R-:W-:Y:S02]  /*0440*/  ISETP.GT.AND.EX P0, PT, R7, -0x1, !P0, P1 ;  /* 0xffffffff0700780c */ /* 0x000fe40004704310 */
[----:B------:R-:W-:Y:S02]  /*0450*/  ISETP.GT.U32.AND P1, PT, R27, -0x1, PT ;  /* 0xffffffff1b00780c */ /* 0x000fe40003f24070 */
[----:B------:R-:W-:Y:S02]  /*0460*/  IADD3.X R9, RZ, R4, RZ, P4, !PT ;  /* 0x00000004ff097210 */ /* 0x000fe400027fe4ff */
[----:B------:R-:W-:Y:S02]  /*0470*/  ISETP.GE.AND.EX P3, PT, R13, R16, PT, P3 ;  /* 0x000000100d00720c */ /* 0x000fe40003f66330 */
[----:B------:R-:W-:Y:S02]  /*0480*/  IADD3.X R7, RZ, R4, RZ, P2, !PT ;  /* 0x00000004ff077210 */ /* 0x000fe400017fe4ff */
[----:B------:R-:W-:-:S02]  /*0490*/  LEA R15, P2, R27, R24, 0xc ;  /* 0x000000181b0f7211 */ /* 0x000fc400078460ff */
[----:B------:R-:W-:Y:S02]  /*04a0*/  ISETP.GE.U32.AND P4, PT, R23, R40, PT ;  /* 0x000000281700720c */ /* 0x000fe40003f86070 */
[----:B------:R-:W-:Y:S02]  /*04b0*/  ISETP.GT.AND.EX P1, PT, R13, -0x1, !P3, P1 ;  /* 0xffffffff0d00780c */ /* 0x000fe40005f24310 */
[----:B------:R-:W-:Y:S02]  /*04c0*/  ISETP.GT.U32.AND P3, PT, R23, -0x1, PT ;  /* 0xffffffff1700780c */ /* 0x000fe40003f64070 */
[----:B------:R-:W-:Y:S02]  /*04d0*/  ISETP.GE.AND.EX P4, PT, R9, R16, PT, P4 ;  /* 0x000000100900720c */ /* 0x000fe40003f86340 */
[----:B------:R-:W-:Y:S02]  /*04e0*/  LEA.HI.X R27, R27, R25, R13, 0xc, P2 ;  /* 0x000000191b1b7211 */ /* 0x000fe400010f640d */
[----:B------:R-:W-:-:S02]  /*04f0*/  ISETP.GE.U32.AND P2, PT, R21, R40, PT ;  /* 0x000000281500720c */ /* 0x000fc40003f46070 */
[----:B------:R-:W-:Y:S02]  /*0500*/  ISETP.GT.AND.EX P3, PT, R9, -0x1, !P4, P3 ;  /* 0xffffffff0900780c */ /* 0x000fe40006764330 */
[----:B------:R-:W-:Y:S02]  /*0510*/  ISETP.GT.U32.AND P4, PT, R21, -0x1, PT ;  /* 0xffffffff1500780c */ /* 0x000fe40003f84070 */
[----:B------:R-:W-:Y:S02]  /*0520*/  ISETP.GE.AND.EX P2, PT, R7, R16, PT, P2 ;  /* 0x000000100700720c */ /* 0x000fe40003f46320 */
[----:B------:R-:W-:Y:S02]  /*0530*/  LEA R11, P6, R23, R24, 0xc ;  /* 0x00000018170b7211 */ /* 0x000fe400078c60ff */
[----:B------:R-:W-:Y:S02]  /*0540*/  ISETP.GT.AND.EX P4, PT, R7, -0x1, !P2, P4 ;  /* 0xffffffff0700780c */ /* 0x000fe40005784340 */
[----:B------:R-:W-:-:S02]  /*0550*/  ISETP.LT.U32.AND P2, PT, R43, 0x800, PT ;  /* 0x000008002b00780c */ /* 0x000fc40003f41070 */
[-C--:B------:R-:W-:Y:S02]  /*0560*/  LEA.HI.X R23, R23, R25.reuse, R9, 0xc, P6 ;  /* 0x0000001917177211 */ /* 0x080fe400030f6409 */
[C---:B------:R-:W-:Y:S02]  /*0570*/  LEA R19, P6, R21.reuse, R24, 0xc ;  /* 0x0000001815137211 */ /* 0x040fe400078c60ff */
[C---:B------:R-:W-:Y:S02]  /*0580*/  ISETP.LT.U32.AND.EX P0, PT, R2.reuse, RZ, P0, P2 ;  /* 0x000000ff0200720c */ /* 0x040fe40000701120 */
[----:B------:R-:W-:Y:S02]  /*0590*/  ISETP.LT.U32.AND.EX P1, PT, R2, RZ, P1, P2 ;  /* 0x000000ff0200720c */ /* 0x000fe40000f21120 */
[----:B------:R-:W-:Y:S02]  /*05a0*/  LEA.HI.X R21, R21, R25, R7, 0xc, P6 ;  /* 0x0000001915157211 */ /* 0x000fe400030f6407 */
[----:B------:R-:W-:-:S02]  /*05b0*/  SHF.L.U64.HI R4, R43, 0x1, R2 ;  /* 0x000000012b047819 */ /* 0x000fc40000010202 */
[----:B------:R-:W-:Y:S02]  /*05c0*/  IADD3 R6, P5, R26, R29, RZ ;  /* 0x0000001d1a067210 */ /* 0x000fe40007fbe0ff */
[----:B------:R-:W-:Y:S01]  /*05d0*/  IADD3 R8, P6, R15, R26, RZ ;  /* 0x0000001a0f087210 */ /* 0x000fe20007fde0ff */
[----:B------:R-:W-:Y:S01]  /*05e0*/  CS2R R12, SRZ ;  /* 0x00000000000c7805 */ /* 0x000fe2000001ff00 */
[----:B------:R-:W-:Y:S01]  /*05f0*/  CS2R R14, SRZ ;  /* 0x00000000000e7805 */ /* 0x000fe2000001ff00 */
[----:B------:R-:W-:Y:S02]  /*0600*/  IADD3.X R7, R4, R31, RZ, P5, !PT ;  /* 0x0000001f04077210 */ /* 0x000fe40002ffe4ff */
[----:B------:R-:W-:Y:S02]  /*0610*/  IADD3.X R9, R27, R4, RZ, P6, !PT ;  /* 0x000000041b097210 */ /* 0x000fe400037fe4ff */
[C---:B------:R-:W-:Y:S01]  /*0620*/  ISETP.LT.U32.AND.EX P3, PT, R2.reuse, RZ, P3, P2 ;  /* 0x000000ff0200720c */ /* 0x040fe20001f61120 */
[----:B------:R0:W2:Y:S01]  /*0630*/  @P0 LDG.E.128 R32, [R6.64] ;  /* 0x0000000406200981 */ /* 0x0000a2000c1e1d00 */
[----:B------:R-:W-:-:S02]  /*0640*/  ISETP.LT.U32.AND.EX P4, PT, R2, RZ, P4, P2 ;  /* 0x000000ff0200720c */ /* 0x000fc40002781120 */
[-C--:B------:R-:W-:Y:S01]  /*0650*/  IADD3 R10, P0, R11, R26.reuse, RZ ;  /* 0x0000001a0b0a7210 */ /* 0x080fe20007f1e0ff */
[----:B------:R1:W3:Y:S01]  /*0660*/  @P1 LDG.E.128 R12, [R8.64] ;  /* 0x00000004080c1981 */ /* 0x0002e2000c1e1d00 */
[----:B------:R-:W-:Y:S02]  /*0670*/  IADD3 R18, P1, R19, R26, RZ ;  /* 0x0000001a13127210 */ /* 0x000fe40007f3e0ff */
[-C--:B------:R-:W-:Y:S01]  /*0680*/  IADD3.X R11, R23, R4.reuse, RZ, P0, !PT ;  /* 0x00000004170b7210 */ /* 0x080fe200007fe4ff */
[----:B------:R-:W-:Y:S06]  /*0690*/  BAR.SYNC 0x0 ;  /* 0x0000000000007b1d */ /* 0x000fec0000000000 */
[----:B------:R-:W-:Y:S01]  /*06a0*/  IADD3.X R19, R21, R4, RZ, P1, !PT ;  /* 0x0000000415137210 */ /* 0x000fe20000ffe4ff */
[----:B------:R4:W5:Y:S04]  /*06b0*/  @P3 LDG.E.128 R36, [R10.64] ;  /* 0x000000040a243981 */ /* 0x000968000c1e1d00 */
[----:B------:R4:W5:Y:S01]  /*06c0*/  @P4 LDG.E.128 R44, [R18.64] ;  /* 0x00000004122c4981 */ /* 0x000962000c1e1d00 */
[----:B------:R-:W-:-:S04]  /*06d0*/  IADD3 R0, R42, -0x1, RZ ;  /* 0xffffffff2a007810 */ /* 0x000fc80007ffe0ff */
[----:B0-----:R-:W-:Y:S02]  /*06e0*/  SHF.R.S32.HI R6, RZ, 0x1f, R0 ;  /* 0x0000001fff067819 */ /* 0x001fe40000011400 */
[-C--:B------:R-:W-:Y:S02]  /*06f0*/  IADD3 R7, P0, R41, R0.reuse, RZ ;  /* 0x0000000029077210 */ /* 0x080fe40007f1e0ff */
[----:B-1----:R-:W-:Y:S02]  /*0700*/  IADD3 R9, P1, R5, R0, RZ ;  /* 0x0000000005097210 */ /* 0x002fe40007f3e0ff */
[----:B------:R-:W-:Y:S02]  /*0710*/  IADD3.X R23, RZ, R6, RZ, P0, !PT ;  /* 0x00000006ff177210 */ /* 0x000fe400007fe4ff */
[C---:B------:R-:W-:Y:S02]  /*0720*/  LEA R5, P4, R7.reuse, R24, 0xc ;  /* 0x0000001807057211 */ /* 0x040fe400078860ff */
[----:B------:R-:W-:-:S02]  /*0730*/  ISETP.GE.U32.AND P3, PT, R7, R40, PT ;  /* 0x000000280700720c */ /* 0x000fc40003f66070 */
[----:B------:R-:W-:Y:S02]  /*0740*/  IADD3.X R21, RZ, R6, RZ, P1, !PT ;  /* 0x00000006ff157210 */ /* 0x000fe40000ffe4ff */
[C---:B------:R-:W-:Y:S02]  /*0750*/  ISETP.GT.U32.AND P1, PT, R7.reuse, -0x1, PT ;  /* 0xffffffff0700780c */ /* 0x040fe40003f24070 */
[----:B------:R-:W-:Y:S02]  /*0760*/  LEA.HI.X R7, R7, R25, R23, 0xc, P4 ;  /* 0x0000001907077211 */ /* 0x000fe400020f6417 */
[----:B------:R-:W-:Y:S02]  /*0770*/  ISETP.GE.U32.AND P4, PT, R9, R40, PT ;  /* 0x000000280900720c */ /* 0x000fe40003f86070 */
[----:B------:R-:W-:Y:S01]  /*0780*/  ISETP.GE.AND.EX P3, PT, R23, R16, PT, P3 ;  /* 0x000000101700720c */ /* 0x000fe20003f66330 */
[----:B------:R-:W-:Y:S01]  /*0790*/  FFMA R0, RZ, R58, R17 ;  /* 0x0000003aff007223 */ /* 0x000fe20000000011 */
[----:B------:R-:W-:-:S02]  /*07a0*/  ISETP.GT.U32.AND P0, PT, R9, -0x1, PT ;  /* 0xffffffff0900780c */ /* 0x000fc40003f04070 */
[----:B------:R-:W-:Y:S02]  /*07b0*/  ISETP.GE.AND.EX P4, PT, R21, R16, PT, P4 ;  /* 0x000000101500720c */ /* 0x000fe40003f86340 */
[----:B------:R-:W-:Y:S02]  /*07c0*/  ISETP.GT.AND.EX P1, PT, R23, -0x1, !P3, P1 ;  /* 0xffffffff1700780c */ /* 0x000fe40005f24310 */
[----:B------:R-:W-:Y:S02]  /*07d0*/  LEA R27, P6, R9, R24, 0xc ;  /* 0x00000018091b7211 */ /* 0x000fe400078c60ff */
[----:B----4-:R-:W-:Y:S01]  /*07e0*/  IADD3 R18, P5, R5, R26, RZ ;  /* 0x0000001a05127210 */ /* 0x010fe20007fbe0ff */
[----:B------:R-:W-:Y:S01]  /*07f0*/  FFMA R0, RZ, R57, R0 ;  /* 0x00000039ff007223 */ /* 0x000fe20000000000 */
[----:B------:R-:W-:Y:S02]  /*0800*/  ISETP.GT.AND.EX P0, PT, R21, -0x1, !P4, P0 ;  /* 0xffffffff1500780c */ /* 0x000fe40006704300 */
[----:B------:R-:W-:-:S02]  /*0810*/  ISETP.LT.U32.AND.EX P1, PT, R2, RZ, P1, P2 ;  /* 0x000000ff0200720c */ /* 0x000fc40000f21120 */
[----:B------:R-:W-:Y:S02]  /*0820*/  LEA.HI.X R5, R9, R25, R21, 0xc, P6 ;  /* 0x0000001909057211 */ /* 0x000fe400030f6415 */
[----:B------:R-:W-:Y:S01]  /*0830*/  IADD3.X R19, R7, R4, RZ, P5, !PT ;  /* 0x0000000407137210 */ /* 0x000fe20002ffe4ff */
[----:B------:R-:W-:Y:S01]  /*0840*/  FFMA R0, RZ, R55, R0 ;  /* 0x00000037ff007223 */ /* 0x000fe20000000000 */
[----:B------:R-:W-:Y:S01]  /*0850*/  IADD3 R26, P5, R27, R26, RZ ;  /* 0x0000001a1b1a7210 */ /* 0x000fe20007fbe0ff */
[----:B------:R-:W0:Y:S01]  /*0860*/  LDS.128 R8, [R3.X4+0x10] ;  /* 0x0000100003087984 */ /* 0x000e220000004c00 */
[----:B------:R-:W-:Y:S01]  /*0870*/  ISETP.LT.U32.AND.EX P0, PT, R2, RZ, P0, P2 ;  /* 0x000000ff0200720c */ /* 0x000fe20000701120 */
[----:B------:R-:W-:Y:S01]  /*0880*/  CS2R R20, SRZ ;  /* 0x0000000000147805 */ /* 0x000fe2000001ff00 */
[----:B------:R-:W-:Y:S01]  /*0890*/  IADD3.X R27, R5, R4, RZ, P5, !PT ;  /* 0x00000004051b7210 */ /* 0x000fe20002ffe4ff */
[----:B------:R-:W-:Y:S01]  /*08a0*/  CS2R R22, SRZ ;  /* 0x0000000000167805 */ /* 0x000fe2000001ff00 */
[----:B------:R-:W-:Y:S01]  /*08b0*/  LDS.128 R4, [R3.X4] ;  /* 0x0000000003047984 */ /* 0x000fe20000004c00 */
[----:B------:R-:W-:-:S03]  /*08c0*/  CS2R R28, SRZ ;  /* 0x00000000001c7805 */ /* 0x000fc6000001ff00 */
[----:B------:R-:W-:Y:S06]  /*08d0*/  BAR.SYNC 0x0 ;  /* 0x0000000000007b1d */ /* 0x000fec0000000000 */
[----:B------:R-:W-:Y:S01]  /*08e0*/  STS [R53.X4], R0 ;  /* 0x0000000035007388 */ /* 0x000fe20000004800 */
[----:B------:R-:W-:-:S03]  /*08f0*/  CS2R R30, SRZ ;  /* 0x00000000001e7805 */ /* 0x000fc6000001ff00 */
[----:B------:R-:W-:Y:S06]  /*0900*/  BAR.SYNC 0x0 ;  /* 0x0000000000007b1d */ /* 0x000fec0000000000 */
[----:B------:R-:W1:Y:S04]  /*0910*/  LDS.128 R48, [R3.X4+0x10] ;  /* 0x0000100003307984 */ /* 0x000e680000004c00 */
[----:B------:R4:W5:Y:S04]  /*0920*/  @P1 LDG.E.128 R20, [R18.64] ;  /* 0x0000000412141981 */ /* 0x000968000c1e1d00 */
[----:B------:R0:W5:Y:S01]  /*0930*/  @P0 LDG.E.128 R28, [R26.64] ;  /* 0x000000041a1c0981 */ /* 0x000162000c1e1d00 */
[----:B------:R-:W-:-:S02]  /*0940*/  LOP3.LUT R54, R42, R41, RZ, 0xfc, !PT ;  /* 0x000000292a367212 */ /* 0x000fc400078efcff */
[----:B------:R-:W-:Y:S02]  /*0950*/  LOP3.LUT R41, R42, 0x8, R41, 0xfe, !PT ;  /* 0x000000082a297812 */ /* 0x000fe400078efe29 */
[----:B------:R-:W-:Y:S02]  /*0960*/  SHF.R.S32.HI R61, RZ, 0x1f, R42 ;  /* 0x0000001fff3d7819 */ /* 0x000fe4000001142a */
[CC--:B------:R-:W-:Y:S02]  /*0970*/  ISETP.GE.U32.AND P1, PT, R54.reuse, R40.reuse, PT ;  /* 0x000000283600720c */ /* 0x0c0fe40003f26070 */
[----:B------:R-:W-:Y:S02]  /*0980*/  ISETP.GE.U32.AND P0, PT, R41, R40, PT ;  /* 0x000000282900720c */ /* 0x000fe40003f06070 */
[----:B------:R-:W-:Y:S02]  /*0990*/  LEA R0, P4, R54, R43, 0xb ;  /* 0x0000002b36007211 */ /* 0x000fe400078858ff */
[----:B------:R-:W-:-:S02]  /*09a0*/  ISETP.GE.AND.EX P1, PT, R61, R16, PT, P1 ;  /* 0x000000103d00720c */ /* 0x000fc40003f26310 */
[C---:B------:R-:W-:Y:S02]  /*09b0*/  ISETP.GT.U32.AND P5, PT, R54.reuse, -0x1, PT ;  /* 0xffffffff3600780c */ /* 0x040fe40003fa4070 */
[----:B------:R-:W-:Y:S02]  /*09c0*/  ISETP.GE.AND.EX P0, PT, R61, R16, PT, P0 ;  /* 0x000000103d00720c */ /* 0x000fe40003f06300 */
[----:B------:R-:W-:Y:S01]  /*09d0*/  ISETP.GT.U32.AND P3, PT, R41, -0x1, PT ;  /* 0xffffffff2900780c */ /* 0x000fe20003f64070 */
[----:B------:R-:W-:Y:S01]  /*09e0*/  FMUL R17, RZ, R17 ;  /* 0x00000011ff117220 */ /* 0x000fe20000400000 */
[----:B----4-:R-:W-:Y:S02]  /*09f0*/  LEA.HI.X R19, R54, R2, R61, 0xb, P4 ;  /* 0x0000000236137211 */ /* 0x010fe400020f5c3d */
[----:B------:R-:W-:Y:S02]  /*0a00*/  ISETP.GT.AND.EX P1, PT, R61, -0x1, !P1, P5 ;  /* 0xffffffff3d00780c */ /* 0x000fe40004f24350 */
[----:B------:R-:W-:-:S02]  /*0a10*/  LEA R60, P4, R41, R43, 0xb ;  /* 0x0000002b293c7211 */ /* 0x000fc400078858ff */
[----:B------:R-:W-:Y:S01]  /*0a20*/  ISETP.GT.AND.EX P3, PT, R61, -0x1, !P0, P3 ;  /* 0xffffffff3d00780c */ /* 0x000fe20004764330 */
[----:B------:R-:W-:Y:S01]  /*0a30*/  FFMA R58, RZ, R58, R17 ;  /* 0x0000003aff3a7223 */ /* 0x000fe20000000011 */
[C---:B------:R-:W-:Y:S02]  /*0a40*/  ISETP.LT.U32.AND.EX P0, PT, R2.reuse, RZ, P1, P2 ;  /* 0x000000ff0200720c */ /* 0x040fe40000f01120 */
[----:B------:R-:W-:Y:S02]  /*0a50*/  LEA.HI.X R61, R41, R2, R61, 0xb, P4 ;  /* 0x00000002293d7211 */ /* 0x000fe400020f5c3d */
[----:B------:R-:W-:Y:S01]  /*0a60*/  ISETP.LT.U32.AND.EX P2, PT, R2, RZ, P3, P2 ;  /* 0x000000ff0200720c */ /* 0x000fe20001f41120 */
[----:B------:R-:W4:Y:S01]  /*0a70*/  LDS.128 R40, [R3.X4] ;  /* 0x0000000003287984 */ /* 0x000f220000004c00 */
[C---:B------:R-:W-:Y:S02]  /*0a80*/  SHF.L.U64.HI R2, R0.reuse, 0x1, R19 ;  /* 0x0000000100027819 */ /* 0x040fe40000010213 */
[----:B------:R-:W-:Y:S01]  /*0a90*/  SHF.L.U32 R0, R0, 0x1, RZ ;  /* 0x0000000100007819 */ /* 0x000fe200000006ff */
[----:B------:R-:W-:Y:S06]  /*0aa0*/  BAR.SYNC 0x0 ;  /* 0x0000000000007b1d */ /* 0x000fec0000000000 */
[----:B0-----:R-:W-:-:S04]  /*0ab0*/  IADD3 R26, P1, R24, R0, RZ ;  /* 0x00000000181a7210 */ /* 0x001fc80007f3e0ff */
[----:B------:R-:W-:Y:S01]  /*0ac0*/  IADD3.X R27, R25, R2, RZ, P1, !PT ;  /* 0x00000002191b7210 */ /* 0x000fe20000ffe4ff */
[----:B--2---:R-:W-:Y:S02]  /*0ad0*/  HADD2.F32 R16, -RZ, R35.H1_H1 ;  /* 0x30000023ff107230 */ /* 0x004fe40000004100 */
[----:B---3--:R-:W-:-:S03]  /*0ae0*/  HADD2.F32 R18, -RZ, R15.H1_H1 ;  /* 0x3000000fff127230 */ /* 0x008fc60000004100 */
[----:B------:R-:W-:Y:S01]  /*0af0*/  FFMA R17, R16, R11, RZ ;  /* 0x0000000b10117223 */ /* 0x000fe200000000ff */
[----:B------:R-:W-:Y:S01]  /*0b00*/  FADD R16, R57, R58 ;  /* 0x0000003a39107221 */ /* 0x000fe20000000000 */
[----:B------:R-:W-:-:S03]  /*0b10*/  FFMA R18, R11, R18, RZ ;  /* 0x000000120b127223 */ /* 0x000fc600000000ff */
[----:B------:R-:W-:Y:S01]  /*0b20*/  FFMA R11, RZ, R55, R16 ;  /* 0x00000037ff0b7223 */ /* 0x000fe20000000010 */
[----:B-----5:R-:W-:Y:S02]  /*0b30*/  HADD2.F32 R54, -RZ, R39.H1_H1 ;  /* 0x30000027ff367230 */ /* 0x020fe40000004100 */
[----:B------:R-:W-:-:S03]  /*0b40*/  HADD2.F32 R56, -RZ, R47.H1_H1 ;  /* 0x3000002fff387230 */ /* 0x000fc60000004100 */
[----:B-1----:R-:W-:Y:S02]  /*0b50*/  FFMA R54, R54, R51, R17 ;  /* 0x0000003336367223 */ /* 0x002fe40000000011 */
[----:B------:R-:W-:Y:S01]  /*0b60*/  CS2R R16, SRZ ;  /* 0x0000000000107805 */ /* 0x000fe2000001ff00 */
[----:B------:R-:W-:Y:S02]  /*0b70*/  FFMA R56, R51, R56, R18 ;  /* 0x0000003833387223 */ /* 0x000fe40000000012 */
[----:B------:R-:W-:Y:S01]  /*0b80*/  CS2R R18, SRZ ;  /* 0x0000000000127805 */ /* 0x000fe2000001ff00 */
[----:B------:R-:W-:Y:S04]  /*0b90*/  STS [R53.X4], R11 ;  /* 0x0000000b35007388 */ /* 0x000fe80000004800 */
[----:B------:R-:W-:Y:S06]  /*0ba0*/  BAR.SYNC 0x0 ;  /* 0x0000000000007b1d */ /* 0x000fec0000000000 */
[----:B------:R0:W2:Y:S01]  /*0bb0*/  @P0 LDG.E.128 R16, [R26.64] ;  /* 0x000000041a100981 */ /* 0x0000a2000c1e1d00 */
[----:B------:R-:W-:-:S02]  /*0bc0*/  HADD2.F32 R35, -RZ, R35.H0_H0 ;  /* 0x20000023ff237230 */ /* 0x000fc40000004100 */
[----:B------:R-:W-:Y:S01]  /*0bd0*/  HADD2.F32 R59, -RZ, R15.H0_H0 ;  /* 0x2000000fff3b7230 */ /* 0x000fe20000004100 */
[C---:B------:R-:W-:Y:S02]  /*0be0*/  SHF.L.U32 R51, R60.reuse, 0x1, RZ ;  /* 0x000000013c337819 */ /* 0x040fe400000006ff */
[----:B------:R-:W-:Y:S02]  /*0bf0*/  SHF.L.U64.HI R15, R60, 0x1, R61 ;  /* 0x000000013c0f7819 */ /* 0x000fe4000001023d */
[----:B------:R-:W-:Y:S01]  /*0c00*/  FFMA R59, R10, R59, RZ ;  /* 0x0000003b0a3b7223 */ /* 0x000fe200000000ff */
[----:B0-----:R-:W-:Y:S01]  /*0c10*/  FFMA R26, R35, R10, RZ ;  /* 0x0000000a231a7223 */ /* 0x001fe200000000ff */
[----:B------:R-:W-:Y:S01]  /*0c20*/  HADD2.F32 R35, -RZ, R39.H0_H0 ;  /* 0x20000027ff237230 */ /* 0x000fe20000004100 */
[----:B------:R-:W-:-:S04]  /*0c30*/  IADD3 R10, P1, R24, R51, RZ ;  /* 0x00000033180a7210 */ /* 0x000fc80007f3e0ff */
[----:B------:R-:W-:Y:S01]  /*0c40*/  FFMA R35, R35, R50, R26 ;  /* 0x0000003223237223 */ /* 0x000fe2000000001a */
[----:B------:R-:W-:Y:S01]  /*0c50*/  IADD3.X R11, R25, R15, RZ, P1, !PT ;  /* 0x0000000f190b7210 */ /* 0x000fe20000ffe4ff */
[----:B------:R-:W-:Y:S01]  /*0c60*/  CS2R R26, SRZ ;  /* 0x00000000001a7805 */ /* 0x000fe2000001ff00 */
[----:B------:R-:W-:-:S06]  /*0c70*/  CS2R R24, SRZ ;  /* 0x0000000000187805 */ /* 0x000fcc000001ff00 */
[----:B------:R0:W3:Y:S01]  /*0c80*/  @P2 LDG.E.128 R24, [R10.64] ;  /* 0x000000040a182981 */ /* 0x0000e2000c1e1d00 */
[----:B------:R-:W-:Y:S02]  /*0c90*/  HADD2.F32 R39, -RZ, R47.H0_H0 ;  /* 0x2000002fff277230 */ /* 0x000fe40000004100 */
[----:B------:R-:W-:-:S03]  /*0ca0*/  HADD2.F32 R60, -RZ, R34.H1_H1 ;  /* 0x30000022ff3c7230 */ /* 0x000fc60000004100 */
[----:B------:R-:W-:Y:S01]  /*0cb0*/  FFMA R39, R50, R39, R59 ;  /* 0x0000002732277223 */ /* 0x000fe2000000003b */
[----:B------:R-:W-:Y:S01]  /*0cc0*/  HADD2.F32 R50, -RZ, R14.H1_H1 ;  /* 0x3000000eff327230 */ /* 0x000fe20000004100 */
[----:B------:R-:W-:Y:S01]  /*0cd0*/  FFMA R47, R9, R60, RZ ;  /* 0x0000003c092f7223 */ /* 0x000fe200000000ff */
[----:B0-----:R-:W-:-:S03]  /*0ce0*/  HADD2.F32 R11, -RZ, R34.H0_H0 ;  /* 0x20000022ff0b7230 */ /* 0x001fc60000004100 */
[----:B------:R-:W-:Y:S01]  /*0cf0*/  FFMA R60, R9, R50, RZ ;  /* 0x00000032093c7223 */ /* 0x000fe200000000ff */
[----:B------:R-:W-:Y:S02]  /*0d00*/  HADD2.F32 R50, -RZ, R38.H1_H1 ;  /* 0x30000026ff327230 */ /* 0x000fe40000004100 */
[----:B------:R-:W-:Y:S01]  /*0d10*/  HADD2.F32 R9, -RZ, R46.H1_H1 ;  /* 0x3000002eff097230 */ /* 0x000fe20000004100 */
[----:B------:R-:W-:Y:S02]  /*0d20*/  FFMA R10, R8, R11, RZ ;  /* 0x0000000b080a7223 */ /* 0x000fe400000000ff */
[----:B------:R-:W-:Y:S01]  /*0d30*/  FFMA R50, R50, R49, R47 ;  /* 0x0000003132327223 */ /* 0x000fe2000000002f */
[----:B------:R-:W-:Y:S01]  /*0d40*/  HADD2.F32 R47, -RZ, R38.H0_H0 ;  /* 0x20000026ff2f7230 */ /* 0x000fe20000004100 */
[----:B------:R-:W-:Y:S01]  /*0d50*/  FFMA R60, R49, R9, R60 ;  /* 0x00000009313c7223 */ /* 0x000fe2000000003c */
[----:B------:R-:W-:-:S03]  /*0d60*/  HADD2.F32 R9, -RZ, R14.H0_H0 ;  /* 0x2000000eff097230 */ /* 0x000fc60000004100 */
[----:B------:R-:W-:Y:S02]  /*0d70*/  FFMA R47, R47, R48, R10 ;  /* 0x000000302f2f7223 */ /* 0x000fe4000000000a */
[----:B------:R-:W-:Y:S02]  /*0d80*/  FFMA R49, R8, R9, RZ ;  /* 0x0000000908317223 */ /* 0x000fe400000000ff */
[----:B------:R-:W0:Y:S01]  /*0d90*/  LDS.128 R8, [R3.X4+0x10] ;  /* 0x0000100003087984 */ /* 0x000e220000004c00 */
[----:B------:R-:W-:Y:S02]  /*0da0*/  HADD2.F32 R46, -RZ, R46.H0_H0 ;  /* 0x2000002eff2e7230 */ /* 0x000fe40000004100 */
[----:B------:R-:W-:-:S03]  /*0db0*/  HADD2.F32 R14, -RZ, R32.H1_H1 ;  /* 0x30000020ff0e7230 */ /* 0x000fc60000004100 */
[----:B------:R-:W-:Y:S01]  /*0dc0*/  FFMA R49, R48, R46, R49 ;  /* 0x0000002e30317223 */ /* 0x000fe20000000031 */
[----:B------:R-:W-:Y:S01]  /*0dd0*/  FFMA R48, RZ, R57, R58 ;  /* 0x00000039ff307223 */ /* 0x000fe2000000003a */
[----:B------:R-:W-:Y:S01]  /*0de0*/  HADD2.F32 R34, -RZ, R36.H1_H1 ;  /* 0x30000024ff227230 */ /* 0x000fe20000004100 */
[----:B------:R-:W-:Y:S02]  /*0df0*/  FFMA R57, R5, R14, RZ ;  /* 0x0000000e05397223 */ /* 0x000fe400000000ff */
[----:B------:R-:W-:Y:S01]  /*0e00*/  FADD R48, R55, R48 ;  /* 0x0000003037307221 */ /* 0x000fe20000000000 */
[----:B------:R-:W-:Y:S01]  /*0e10*/  HADD2.F32 R55, -RZ, R32.H0_H0 ;  /* 0x20000020ff377230 */ /* 0x000fe20000004100 */
[----:B----4-:R-:W-:Y:S01]  /*0e20*/  FFMA R14, R34, R41, R57 ;  /* 0x00000029220e7223 */ /* 0x010fe20000000039 */
[--C-:B------:R-:W-:Y:S02]  /*0e30*/  HADD2.F32 R32, -RZ, R33.reuse.H1_H1 ;  /* 0x30000021ff207230 */ /* 0x100fe40000004100 */
[----:B------:R-:W-:Y:S01]  /*0e40*/  HADD2.F32 R57, -RZ, R36.H0_H0 ;  /* 0x20000024ff397230 */ /* 0x000fe20000004100 */
[----:B------:R-:W-:Y:S01]  /*0e50*/  FFMA R34, R4, R55, RZ ;  /* 0x0000003704227223 */ /* 0x000fe200000000ff */
[----:B------:R-:W-:Y:S01]  /*0e60*/  HADD2.F32 R33, -RZ, R33.H0_H0 ;  /* 0x20000021ff217230 */ /* 0x000fe20000004100 */
[----:B------:R-:W-:Y:S01]  /*0e70*/  FFMA R55, R32, R7, RZ ;  /* 0x0000000720377223 */ /* 0x000fe200000000ff */
[--C-:B------:R-:W-:Y:S01]  /*0e80*/  HADD2.F32 R46, -RZ, R37.reuse.H1_H1 ;  /* 0x30000025ff2e7230 */ /* 0x100fe20000004100 */
[----:B------:R-:W-:Y:S01]  /*0e90*/  FFMA R57, R57, R40, R34 ;  /* 0x0000002839397223 */ /* 0x000fe20000000022 */
[----:B------:R-:W-:Y:S01]  /*0ea0*/  HADD2.F32 R61, -RZ, R37.H0_H0 ;  /* 0x20000025ff3d7230 */ /* 0x000fe20000004100 */
[----:B------:R-:W-:Y:S01]  /*0eb0*/  FFMA R34, R33, R6, RZ ;  /* 0x0000000621227223 */ /* 0x000fe200000000ff */
[----:B------:R-:W-:Y:S01]  /*0ec0*/  HADD2.F32 R32, -RZ, R23.H0_H0 ;  /* 0x20000017ff207230 */ /* 0x000fe20000004100 */
[----:B------:R-:W-:Y:S01]  /*0ed0*/  FFMA R46, R46, R43, R55 ;  /* 0x0000002b2e2e7223 */ /* 0x000fe20000000037 */
[----:B------:R-:W-:Y:S01]  /*0ee0*/  HADD2.F32 R59, -RZ, R31.H0_H0 ;  /* 0x2000001fff3b7230 */ /* 0x000fe20000004100 */
[----:B------:R-:W-:-:S02]  /*0ef0*/  FFMA R61, R61, R42, R34 ;  /* 0x0000002a3d3d7223 */ /* 0x000fc40000000022 */
[----:B0-----:R-:W-:Y:S02]  /*0f00*/  FFMA R55, R32, R10, R35 ;  /* 0x0000000a20377223 */ /* 0x001fe40000000023 */
[----:B------:R-:W0:Y:S01]  /*0f10*/  LDS.128 R32, [R3.X4] ;  /* 0x0000000003207984 */ /* 0x000e220000004c00 */
[----:B------:R-:W-:-:S03]  /*0f20*/  FFMA R59, R10, R59, R39 ;  /* 0x0000003b0a3b7223 */ /* 0x000fc60000000027 */
[----:B------:R-:W-:Y:S06]  /*0f30*/  BAR.SYNC 0x0 ;  /* 0x0000000000007b1d */ /* 0x000fec0000000000 */
[----:B------:R-:W-:Y:S04]  /*0f40*/  STS [R53.X4], R48 ;  /* 0x0000003035007388 */ /* 0x000fe80000004800 */
[----:B------:R-:W-:Y:S06]  /*0f50*/  BAR.SYNC 0x0 ;  /* 0x0000000000007b1d */ /* 0x000fec0000000000 */
[----:B------:R-:W1:Y:S01]  /*0f60*/  LDS.128 R36, [R3.X4] ;  /* 0x0000000003247984 */ /* 0x000e620000004c00 */
[----:B------:R-:W-:-:S05]  /*0f70*/  HADD2.F32 R10, -RZ, R30.H0_H0 ;  /* 0x2000001eff0a7230 */ /* 0x000fca0000004100 */
[----:B------:R-:W-:Y:S01]  /*0f80*/  FFMA R49, R8, R10, R49 ;  /* 0x0000000a08317223 */ /* 0x000fe20000000031 */
[--C-:B------:R-:W-:Y:S02]  /*0f90*/  HADD2.F32 R10, -RZ, R13.reuse.H1_H1 ;  /* 0x3000000dff0a7230 */ /* 0x100fe40000004100 */
[----:B------:R-:W-:-:S03]  /*0fa0*/  HADD2.F32 R13, -RZ, R13.H0_H0 ;  /* 0x2000000dff0d7230 */ /* 0x000fc60000004100 */
[----:B------:R-:W-:Y:S01]  /*0fb0*/  FFMA R10, R7, R10, RZ ;  /* 0x0000000a070a7223 */ /* 0x000fe200000000ff */
[--C-:B------:R-:W-:Y:S02]  /*0fc0*/  HADD2.F32 R7, -RZ, R45.reuse.H1_H1 ;  /* 0x3000002dff077230 */ /* 0x100fe40000004100 */
[----:B------:R-:W-:-:S03]  /*0fd0*/  HADD2.F32 R45, -RZ, R45.H0_H0 ;  /* 0x2000002dff2d7230 */ /* 0x000fc60000004100 */
[----:B------:R-:W-:Y:S01]  /*0fe0*/  FFMA R10, R43, R7, R10 ;  /* 0x000000072b0a7223 */ /* 0x000fe2000000000a */
[----:B------:R-:W-:Y:S01]  /*0ff0*/  FFMA R7, R6, R13, RZ ;  /* 0x0000000d06077223 */ /* 0x000fe200000000ff */
[----:B------:R-:W-:Y:S02]  /*1000*/  HADD2.F32 R6, -RZ, R20.H0_H0 ;  /* 0x20000014ff067230 */ /* 0x000fe40000004100 */
[----:B------:R-:W-:Y:S01]  /*1010*/  HADD2.F32 R30, -RZ, R30.H1_H1 ;  /* 0x3000001eff1e7230 */ /* 0x000fe20000004100 */
[----:B------:R-:W-:Y:S01]  /*1020*/  FFMA R7, R42, R45, R7 ;  /* 0x0000002d2a077223 */ /* 0x000fe20000000007 */
[--C-:B------:R-:W-:Y:S02]  /*1030*/  HADD2.F32 R43, -RZ, R12.reuse.H0_H0 ;  /* 0x2000000cff2b7230 */ /* 0x100fe40000004100 */
[----:B------:R-:W-:Y:S01]  /*1040*/  HADD2.F32 R12, -RZ, R12.H1_H1 ;  /* 0x3000000cff0c7230 */ /* 0x000fe20000004100 */
[----:B0-----:R-:W-:Y:S01]  /*1050*/  FFMA R6, R6, R32, R57 ;  /* 0x0000002006067223 */ /* 0x001fe20000000039 */
[----:B------:R-:W-:Y:S01]  /*1060*/  FFMA R60, R9, R30, R60 ;  /* 0x0000001e093c7223 */ /* 0x000fe2000000003c */
[----:B------:R-:W-:Y:S01]  /*1070*/  FFMA R43, R4, R43, RZ ;  /* 0x0000002b042b7223 */ /* 0x000fe200000000ff */
[----:B------:R-:W-:Y:S01]  /*1080*/  HADD2.F32 R13, -RZ, R20.H1_H1 ;  /* 0x30000014ff0d7230 */ /* 0x000fe20000004100 */
[----:B------:R-:W-:Y:S01]  /*1090*/  FFMA R30, R5, R12, RZ ;  /* 0x0000000c051e7223 */ /* 0x000fe200000000ff */
[----:B------:R-:W-:-:S02]  /*10a0*/  HADD2.F32 R4, -RZ, R44.H0_H0 ;  /* 0x2000002cff047230 */ /* 0x000fc40000004100 */
[----:B------:R-:W-:Y:S02]  /*10b0*/  HADD2.F32 R20, -RZ, R44.H1_H1 ;  /* 0x3000002cff147230 */ /* 0x000fe40000004100 */
[----:B------:R-:W-:Y:S01]  /*10c0*/  HADD2.F32 R5, -RZ, R21.H1_H1 ;  /* 0x30000015ff057230 */ /* 0x000fe20000004100 */
[----:B------:R-:W-:Y:S02]  /*10d0*/  FFMA R43, R40, R4, R43 ;  /* 0x00000004282b7223 */ /* 0x000fe4000000002b */
[----:B------:R-:W-:Y:S01]  /*10e0*/  FFMA R20, R41, R20, R30 ;  /* 0x0000001429147223 */ /* 0x000fe2000000001e */
[----:B------:R-:W-:Y:S01]  /*10f0*/  HADD2.F32 R41, -RZ, R29.H0_H0 ;  /* 0x2000001dff297230 */ /* 0x000fe20000004100 */
[----:B------:R-:W-:-:S04]  /*1100*/  FFMA R14, R13, R33, R14 ;  /* 0x000000210d0e7223 */ /* 0x000fc8000000000e */
[----:B------:R-:W-:Y:S01]  /*1110*/  FFMA R41, R34, R41, R7 ;  /* 0x0000002922297223 */ /* 0x000fe20000000007 */
[----:B------:R-:W-:-:S05]  /*1120*/  HADD2.F32 R29, -RZ, R29.H1_H1 ;  /* 0x3000001dff1d7230 */ /* 0x000fca0000004100 */
[----:B------:R-:W-:Y:S01]  /*1130*/  FFMA R10, R35, R29, R10 ;  /* 0x0000001d230a7223 */ /* 0x000fe2000000000a */
[----:B------:R-:W-:Y:S02]  /*1140*/  HADD2.F32 R23, -RZ, R23.H1_H1 ;  /* 0x30000017ff177230 */ /* 0x000fe40000004100 */
[--C-:B------:R-:W-:Y:S02]  /*1150*/  HADD2.F32 R13, -RZ, R22.reuse.H1_H1 ;  /* 0x30000016ff0d7230 */ /* 0x100fe40000004100 */
[----:B------:R-:W-:Y:S02]  /*1160*/  HADD2.F32 R22, -RZ, R22.H0_H0 ;  /* 0x20000016ff167230 */ /* 0x000fe40000004100 */
[----:B------:R-:W-:Y:S01]  /*1170*/  HADD2.F32 R31, -RZ, R31.H1_H1 ;  /* 0x3000001fff1f7230 */ /* 0x000fe20000004100 */
[----:B------:R-:W-:-:S04]  /*1180*/  FFMA R13, R13, R9, R50 ;  /* 0x000000090d0d7223 */ /* 0x000fc80000000032 */
[----:B------:R-:W-:Y:S01]  /*1190*/  FFMA R56, R11, R31, R56 ;  /* 0x0000001f0b387223 */ /* 0x000fe20000000038 */
[----:B--2---:R-:W-:-:S05]  /*11a0*/  HADD2.F32 R45, -RZ, R16.H0_H0 ;  /* 0x20000010ff2d7230 */ /* 0x004fca0000004100 */
[----:B-1----:R-:W-:Y:S01]  /*11b0*/  FFMA R12, R45, R36, R6 ;  /* 0x000000242d0c7223 */ /* 0x002fe20000000006 */
[----:B------:R-:W-:Y:S01]  /*11c0*/  HADD2.F32 R6, -RZ, R21.H0_H0 ;  /* 0x20000015ff067230 */ /* 0x000fe20000004100 */
[----:B------:R-:W-:Y:S01]  /*11d0*/  FFMA R45, R5, R35, R46 ;  /* 0x00000023052d7223 */ /* 0x000fe2000000002e */
[----:B------:R-:W-:Y:S02]  /*11e0*/  HADD2.F32 R21, -RZ, R16.H1_H1 ;  /* 0x30000010ff157230 */ /* 0x000fe40000004100 */
[--C-:B------:R-:W-:Y:S01]  /*11f0*/  HADD2.F32 R5, -RZ, R17.reuse.H0_H0 ;  /* 0x20000011ff057230 */ /* 0x100fe20000004100 */
[----:B------:R-:W-:Y:S01]  /*1200*/  FFMA R16, R6, R34, R61 ;  /* 0x0000002206107223 */ /* 0x000fe2000000003d */
[----:B------:R-:W-:Y:S02]  /*1210*/  HADD2.F32 R6, -RZ, R28.H0_H0 ;  /* 0x2000001cff067230 */ /* 0x000fe40000004100 */
[----:B------:R-:W-:Y:S01]  /*1220*/  HADD2.F32 R4, -RZ, R17.H1_H1 ;  /* 0x30000011ff047230 */ /* 0x000fe20000004100 */
[----:B------:R-:W-:-:S02]  /*1230*/  FFMA R16, R5, R38, R16 ;  /* 0x0000002605107223 */ /* 0x000fc40000000010 */
[----:B------:R-:W-:Y:S02]  /*1240*/  FFMA R43, R32, R6, R43 ;  /* 0x00000006202b7223 */ /* 0x000fe4000000002b */
[----:B------:R-:W-:Y:S02]  /*1250*/  FFMA R17, R4, R39, R45 ;  /* 0x0000002704117223 */ /* 0x000fe4000000002d */
[----:B------:R0:W1:Y:S01]  /*1260*/  LDS.128 R4, [R3.X4+0x10] ;  /* 0x0000100003047984 */ /* 0x0000620000004c00 */
[----:B------:R-:W-:Y:S01]  /*1270*/  FFMA R14, R21, R37, R14 ;  /* 0x00000025150e7223 */ /* 0x000fe2000000000e */
[----:B------:R-:W-:Y:S01]  /*1280*/  FADD R30, RZ, -R12 ;  /* 0x8000000cff1e7221 */ /* 0x000fe20000000000 */
[----:B------:R-:W-:Y:S01]  /*1290*/  FADD R32, RZ, -R16 ;  /* 0x80000010ff207221 */ /* 0x000fe20000000000 */
[----:B---3--:R-:W-:Y:S01]  /*12a0*/  HADD2.F32 R40, -RZ, R24.H0_H0 ;  /* 0x20000018ff287230 */ /* 0x008fe20000004100 */
[----:B------:R-:W-:Y:S01]  /*12b0*/  FADD R21, RZ, -R14 ;  /* 0x8000000eff157221 */ /* 0x000fe20000000000 */
[----:B------:R-:W-:Y:S01]  /*12c0*/  HADD2.F32 R28, -RZ, R28.H1_H1 ;  /* 0x3000001cff1c7230 */ /* 0x000fe20000004100 */
[----:B------:R-:W-:Y:S01]  /*12d0*/  FMUL R30, R30, 1.4426950216293334961 ;  /* 0x3fb8aa3b1e1e7820 */ /* 0x000fe20000400000 */
[----:B------:R-:W-:Y:S01]  /*12e0*/  FMUL R32, R32, 1.4426950216293334961 ;  /* 0x3fb8aa3b20207820 */ /* 0x000fe20000400000 */
[----:B------:R-:W-:Y:S01]  /*12f0*/  FMUL R21, R21, 1.4426950216293334961 ;  /* 0x3fb8aa3b15157820 */ /* 0x000fe20000400000 */
[----:B------:R-:W-:Y:S01]  /*1300*/  FFMA R36, R36, R40, R43 ;  /* 0x0000002824247223 */ /* 0x000fe2000000002b */
[----:B------:R-:W-:Y:S01]  /*1310*/  FFMA R34, R33, R28, R20 ;  /* 0x0000001c21227223 */ /* 0x000fe20000000014 */
[----:B------:R-:W-:Y:S01]  /*1320*/  FSETP.GEU.AND P1, PT, R30, -126, PT ;  /* 0xc2fc00001e00780b */ /* 0x000fe20003f2e000 */
[----:B------:R-:W-:Y:S01]  /*1330*/  FADD R28, RZ, -R17 ;  /* 0x80000011ff1c7221 */ /* 0x000fe20000000000 */
[----:B------:R-:W-:Y:S01]  /*1340*/  FSETP.GEU.AND P6, PT, R32, -126, PT ;  /* 0xc2fc00002000780b */ /* 0x000fe20003fce000 */
[----:B0-----:R-:W-:Y:S01]  /*1350*/  FADD R3, RZ, -R36 ;  /* 0x80000024ff037221 */ /* 0x001fe20000000000 */
[----:B------:R-:W-:Y:S01]  /*1360*/  FSETP.GEU.AND P4, PT, R21, -126, PT ;  /* 0xc2fc00001500780b */ /* 0x000fe20003f8e000 */
[----:B------:R-:W-:Y:S01]  /*1370*/  FMUL R28, R28, 1.4426950216293334961 ;  /* 0x3fb8aa3b1c1c7820 */ /* 0x000fe20000400000 */
[----:B------:R-:W-:Y:S01]  /*1380*/  HADD2.F32 R24, -RZ, R24.H1_H1 ;  /* 0x30000018ff187230 */ /* 0x000fe20000004100 */
[----:B------:R-:W-:Y:S01]  /*1390*/  FMUL R33, R3, 1.4426950216293334961 ;  /* 0x3fb8aa3b03217820 */ /* 0x000fe20000400000 */
[----:B------:R-:W-:-:S02]  /*13a0*/  HADD2.F32 R3, -RZ, R25.H0_H0 ;  /* 0x20000019ff037230 */ /* 0x000fc40000004100 */
[----:B------:R-:W-:Y:S01]  /*13b0*/  FSETP.GEU.AND P5, PT, R28, -126, PT ;  /* 0xc2fc00001c00780b */ /* 0x000fe20003fae000 */
[----:B------:R-:W-:Y:S01]  /*13c0*/  FFMA R37, R37, R24, R34 ;  /* 0x0000001825257223 */ /* 0x000fe20000000022 */
[----:B------:R-:W-:Y:S01]  /*13d0*/  FSETP.GEU.AND P3, PT, R33, -126, PT ;  /* 0xc2fc00002100780b */ /* 0x000fe20003f6e000 */
[----:B------:R-:W-:Y:S01]  /*13e0*/  FFMA R38, R38, R3, R41 ;  /* 0x0000000326267223 */ /* 0x000fe20000000029 */
[----:B------:R-:W-:Y:S01]  /*13f0*/  @!P1 FMUL R30, R30, 0.5 ;  /* 0x3f0000001e1e9820 */ /* 0x000fe20000400000 */
[----:B------:R-:W-:Y:S01]  /*1400*/  @!P6 FMUL R32, R32, 0.5 ;  /* 0x3f0000002020e820 */ /* 0x000fe20000400000 */
[----:B------:R-:W-:Y:S01]  /*1410*/  FADD R29, RZ, -R37 ;  /* 0x80000025ff1d7221 */ /* 0x000fe20000000000 */
[----:B------:R-:W-:Y:S01]  /*1420*/  @!P4 FMUL R21, R21, 0.5 ;  /* 0x3f0000001515c820 */ /* 0x000fe20000400000 */
[----:B------:R-:W-:Y:S01]  /*1430*/  FADD R3, RZ, -R38 ;  /* 0x80000026ff037221 */ /* 0x000fe20000000000 */
[----:B------:R-:W-:Y:S01]  /*1440*/  HADD2.F32 R25, -RZ, R25.H1_H1 ;  /* 0x30000019ff197230 */ /* 0x000fe20000004100 */
[----:B------:R0:W-:Y:S03]  /*1450*/  MUFU.EX2 R20, R30 ;  /* 0x0000001e00147308 */ /* 0x0001e60000000800 */
[----:B------:R-:W-:Y:S01]  /*1460*/  @!P5 FMUL R28, R28, 0.5 ;  /* 0x3f0000001c1cd820 */ /* 0x000fe20000400000 */
[----:B------:R-:W-:-:S04]  /*1470*/  FFMA R39, R39, R25, R10 ;  /* 0x0000001927277223 */ /* 0x000fc8000000000a */
[----:B------:R2:W3:Y:S01]  /*1480*/  MUFU.EX2 R24, R32 ;  /* 0x0000002000187308 */ /* 0x0004e20000000800 */
[----:B0-----:R-:W-:Y:S01]  /*1490*/  FMUL R30, R29, 1.4426950216293334961 ;  /* 0x3fb8aa3b1d1e7820 */ /* 0x001fe20000400000 */
[----:B------:R-:W-:Y:S01]  /*14a0*/  FMUL R29, R3, 1.4426950216293334961 ;  /* 0x3fb8aa3b031d7820 */ /* 0x000fe20000400000 */
[----:B------:R-:W-:Y:S01]  /*14b0*/  HADD2.F32 R3, -RZ, R26.H0_H0 ;  /* 0x2000001aff037230 */ /* 0x000fe20000004100 */
[----:B------:R-:W-:-:S04]  /*14c0*/  @!P3 FMUL R33, R33, 0.5 ;  /* 0x3f0000002121b820 */ /* 0x000fc80000400000 */
[----:B------:R-:W0:Y:S01]  /*14d0*/  MUFU.EX2 R21, R21 ;  /* 0x0000001500157308 */ /* 0x000e220000000800 */
[----:B------:R-:W-:Y:S01]  /*14e0*/  FADD R10, RZ, -R39 ;  /* 0x80000027ff0a7221 */ /* 0x000fe20000000000 */
[----:B-1----:R-:W-:Y:S01]  /*14f0*/  FFMA R49, R4, R3, R49 ;  /* 0x0000000304317223 */ /* 0x002fe20000000031 */
[----:B------:R-:W-:Y:S02]  /*1500*/  HADD2.F32 R3, -RZ, R26.H1_H1 ;  /* 0x3000001aff037230 */ /* 0x000fe40000004100 */
[----:B--2---:R-:W-:-:S03]  /*1510*/  FMUL R32, R10, 1.4426950216293334961 ;  /* 0x3fb8aa3b0a207820 */ /* 0x004fc60000400000 */
[----:B------:R1:W2:Y:S01]  /*1520*/  MUFU.EX2 R25, R33 ;  /* 0x0000002100197308 */ /* 0x0002a20000000800 */
[----:B------:R-:W-:Y:S01]  /*1530*/  FFMA R60, R5, R3, R60 ;  /* 0x00000003053c7223 */ /* 0x000fe2000000003c */
[----:B---3--:R-:W-:-:S06]  /*1540*/  @!P6 FMUL R24, R24, R24 ;  /* 0x000000181818e220 */ /* 0x008fcc0000400000 */
[----:B------:R-:W3:Y:S01]  /*1550*/  MUFU.EX2 R28, R28 ;  /* 0x0000001c001c7308 */ /* 0x000ee20000000800 */
[----:B------:R-:W-:Y:S01]  /*1560*/  FSETP.GEU.AND P6, PT, R32, -126, PT ;  /* 0xc2fc00002000780b */ /* 0x000fe20003fce000 */
[----:B------:R-:W-:Y:S01]  /*1570*/  FADD R3, RZ, -R60 ;  /* 0x8000003cff037221 */ /* 0x000fe20000000000 */
[----:B0-----:R-:W-:Y:S01]  /*1580*/  @!P4 FMUL R21, R21, R21 ;  /* 0x000000151515c220 */ /* 0x001fe20000400000 */
[----:B------:R-:W-:Y:S01]  /*1590*/  FADD R10, RZ, -R49 ;  /* 0x80000031ff0a7221 */ /* 0x000fe20000000000 */
[----:B------:R-:W-:Y:S01]  /*15a0*/  FSETP.GEU.AND P4, PT, R29, -126, PT ;  /* 0xc2fc00001d00780b */ /* 0x000fe20003f8e000 */
[----:B-1----:R-:W-:Y:S01]  /*15b0*/  FFMA R33, R23, R11, R54 ;  /* 0x0000000b17217223 */ /* 0x002fe20000000036 */
[----:B------:R-:W-:Y:S01]  /*15c0*/  FMUL R23, R3, 1.4426950216293334961 ;  /* 0x3fb8aa3b03177820 */ /* 0x000fe20000400000 */
[----:B------:R-:W-:Y:S01]  /*15d0*/  FMUL R35, R10, 1.4426950216293334961 ;  /* 0x3fb8aa3b0a237820 */ /* 0x000fe20000400000 */
[----:B------:R-:W-:Y:S01]  /*15e0*/  @!P1 FMUL R20, R20, R20 ;  /* 0x0000001414149220 */ /* 0x000fe20000400000 */
[----:B------:R-:W-:Y:S01]  /*15f0*/  FSETP.GEU.AND P1, PT, R30, -126, PT ;  /* 0xc2fc00001e00780b */ /* 0x000fe20003f2e000 */
[----:B--2---:R-:W-:Y:S01]  /*1600*/  @!P3 FMUL R25, R25, R25 ;  /* 0x000000191919b220 */ /* 0x004fe20000400000 */
[----:B------:R-:W-:Y:S01]  /*1610*/  FSETP.GEU.AND P3, PT, R23, -126, PT ;  /* 0xc2fc00001700780b */ /* 0x000fe20003f6e000 */
[----:B---3--:R-:W-:Y:S01]  /*1620*/  @!P5 FMUL R28, R28, R28 ;  /* 0x0000001c1c1cd220 */ /* 0x008fe20000400000 */
[----:B------:R-:W-:Y:S01]  /*1630*/  FSETP.GEU.AND P5, PT, R35, -126, PT ;  /* 0xc2fc00002300780b */ /* 0x000fe20003fae000 */
[----:B------:R-:W-:-:S03]  /*1640*/  @!P6 FMUL R32, R32, 0.5 ;  /* 0x3f0000002020e820 */ /* 0x000fc60000400000 */
[----:B------:R-:W-:-:S03]  /*1650*/  @!P4 FMUL R29, R29, 0.5 ;  /* 0x3f0000001d1dc820 */ /* 0x000fc60000400000 */
[----:B------:R-:W0:Y:S02]  /*1660*/  MUFU.EX2 R32, R32 ;  /* 0x0000002000207308 */ /* 0x000e240000000800 */
[----:B------:R-:W-:Y:S02]  /*1670*/  @!P1 FMUL R30, R30, 0.5 ;  /* 0x3f0000001e1e9820 */ /* 0x000fe40000400000 */
[----:B------:R-:W-:Y:S01]  /*1680*/  @!P3 FMUL R23, R23, 0.5 ;  /* 0x3f0000001717b820 */ /* 0x000fe20000400000 */
[----:B------:R-:W-:Y:S01]  /*1690*/  FFMA R10, R22, R8, R47 ;  /* 0x00000008160a7223 */ /* 0x000fe2000000002f */
[----:B------:R-:W-:Y:S01]  /*16a0*/  HADD2.F32 R8, -RZ, R19.H1_H1 ;  /* 0x30000013ff087230 */ /* 0x000fe20000004100 */
[----:B------:R-:W-:Y:S01]  /*16b0*/  @!P5 FMUL R35, R35, 0.5 ;  /* 0x3f0000002323d820 */ /* 0x000fe20000400000 */
[----:B------:R-:W1:Y:S01]  /*16c0*/  MUFU.EX2 R29, R29 ;  /* 0x0000001d001d7308 */ /* 0x000e620000000800 */
[----:B------:R-:W-:Y:S02]  /*16d0*/  HADD2.F32 R11, -RZ, R18.H0_H0 ;  /* 0x20000012ff0b7230 */ /* 0x000fe40000004100 */
[----:B------:R-:W-:-:S02]  /*16e0*/  HADD2.F32 R9, -RZ, R27.H1_H1 ;  /* 0x3000001bff097230 */ /* 0x000fc40000004100 */
[----:B------:R-:W-:-:S03]  /*16f0*/  HADD2.F32 R18, -RZ, R18.H1_H1 ;  /* 0x30000012ff127230 */ /* 0x000fc60000004100 */
[----:B------:R-:W2:Y:S01]  /*1700*/  MUFU.EX2 R26, R30 ;  /* 0x0000001e001a7308 */ /* 0x000ea20000000800 */
[----:B------:R-:W-:Y:S01]  /*1710*/  FFMA R3, R8, R7, R33 ;  /* 0x0000000708037223 */ /* 0x000fe20000000021 */
[----:B------:R-:W-:Y:S01]  /*1720*/  FADD R20, R20, 1 ;  /* 0x3f80000014147421 */ /* 0x000fe20000000000 */
[----:B------:R-:W-:Y:S01]  /*1730*/  FFMA R8, R7, R9, R56 ;  /* 0x0000000907087223 */ /* 0x000fe20000000038 */
[----:B------:R-:W-:-:S04]  /*1740*/  FFMA R9, R18, R5, R13 ;  /* 0x0000000512097223 */ /* 0x000fc8000000000d */
[----:B------:R-:W3:Y:S01]  /*1750*/  MUFU.EX2 R23, R23 ;  /* 0x0000001700177308 */ /* 0x000ee20000000800 */
[----:B------:R-:W-:Y:S01]  /*1760*/  FADD R18, R25, 1 ;  /* 0x3f80000019127421 */ /* 0x000fe20000000000 */
[----:B0-----:R-:W-:-:S06]  /*1770*/  @!P6 FMUL R32, R32, R32 ;  /* 0x000000202020e220 */ /* 0x001fcc0000400000 */
[----:B------:R-:W0:Y:S01]  /*1780*/  MUFU.EX2 R35, R35 ;  /* 0x0000002300237308 */ /* 0x000e220000000800 */
[----:B------:R-:W-:Y:S01]  /*1790*/  FSETP.GT.AND P6, PT, R20, 8.50705917302346158658e+37, PT ;  /* 0x7e8000001400780b */ /* 0x000fe20003fc4000 */
[----:B-1----:R-:W-:Y:S01]  /*17a0*/  @!P4 FMUL R29, R29, R29 ;  /* 0x0000001d1d1dc220 */ /* 0x002fe20000400000 */
[----:B------:R-:W-:Y:S01]  /*17b0*/  FSETP.GT.AND P4, PT, R18, 8.50705917302346158658e+37, PT ;  /* 0x7e8000001200780b */ /* 0x000fe20003f84000 */
[----:B------:R-:W-:Y:S01]  /*17c0*/  FFMA R10, R11, R4, R10 ;  /* 0x000000040b0a7223 */ /* 0x000fe2000000000a */
[----:B--2---:R-:W-:Y:S01]  /*17d0*/  @!P1 FMUL R26, R26, R26 ;  /* 0x0000001a1a1a9220 */ /* 0x004fe20000400000 */
[----:B------:R-:W-:Y:S01]  /*17e0*/  FADD R24, R24, 1 ;  /* 0x3f80000018187421 */ /* 0x000fe20000000000 */
[----:B------:R-:W-:Y:S01]  /*17f0*/  FADD R21, R21, 1 ;  /* 0x3f80000015157421 */ /* 0x000fe20000000000 */
[----:B------:R-:W-:Y:S01]  /*1800*/  FADD R41, RZ, -R10 ;  /* 0x8000000aff297221 */ /* 0x000fe20000000000 */
[----:B------:R-:W-:Y:S01]  /*1810*/  HADD2.F32 R22, -RZ, R19.H0_H0 ;  /* 0x20000013ff167230 */ /* 0x000fe20000004100 */
[----:B------:R-:W-:Y:S01]  /*1820*/  MOV R11, 0x3e800000 ;  /* 0x3e800000000b7802 */ /* 0x000fe20000000f00 */
[----:B---3--:R-:W-:Y:S01]  /*1830*/  @!P3 FMUL R23, R23, R23 ;  /* 0x000000171717b220 */ /* 0x008fe20000400000 */
[----:B------:R-:W-:Y:S01]  /*1840*/  FADD R13, R26, 1 ;  /* 0x3f8000001a0d7421 */ /* 0x000fe20000000000 */
[----:B------:R-:W-:Y:S01]  /*1850*/  FSETP.GT.AND P3, PT, R24, 8.50705917302346158658e+37, PT ;  /* 0x7e8000001800780b */ /* 0x000fe20003f64000 */
[----:B------:R-:W-:Y:S01]  /*1860*/  FMUL R41, R41, 1.4426950216293334961 ;  /* 0x3fb8aa3b29297820 */ /* 0x000fe20000400000 */
[----:B0-----:R-:W-:Y:S01]  /*1870*/  @!P5 FMUL R35, R35, R35 ;  /* 0x000000232323d220 */ /* 0x001fe20000400000 */
[----:B------:R-:W-:Y:S01]  /*1880*/  FSETP.GT.AND P5, PT, R21, 8.50705917302346158658e+37, PT ;  /* 0x7e8000001500780b */ /* 0x000fe20003fa4000 */
[----:B------:R-:W-:Y:S01]  /*1890*/  FADD R19, R28, 1 ;  /* 0x3f8000001c137421 */ /* 0x000fe20000000000 */
[----:B------:R-:W-:Y:S01]  /*18a0*/  @P6 FMUL R20, R20, 0.25 ;  /* 0x3e80000014146820 */ /* 0x000fe20000400000 */
[----:B------:R-:W-:Y:S01]  /*18b0*/  FSEL R25, R11, 1, P6 ;  /* 0x3f8000000b197808 */ /* 0x000fe20003000000 */
[----:B------:R-:W-:Y:S01]  /*18c0*/  FFMA R55, R22, R6, R55 ;  /* 0x0000000616377223 */ /* 0x000fe20000000037 */
[----:B------:R-:W-:Y:S01]  /*18d0*/  FSETP.GT.AND P6, PT, R13, 8.50705917302346158658e+37, PT ;  /* 0x7e8000000d00780b */ /* 0x000fe20003fc4000 */
[----:B------:R-:W-:Y:S01]  /*18e0*/  FADD R22, R29, 1 ;  /* 0x3f8000001d167421 */ /* 0x000fe20000000000 */
[----:B------:R-:W-:Y:S01]  /*18f0*/  @P4 FMUL R18, R18, 0.25 ;  /* 0x3e80000012124820 */ /* 0x000fe20000400000 */
[----:B------:R-:W-:Y:S01]  /*1900*/  FSEL R29, R11, 1, P4 ;  /* 0x3f8000000b1d7808 */ /* 0x000fe20002000000 */
[----:B------:R-:W-:Y:S01]  /*1910*/  HADD2.F32 R27, -RZ, R27.H0_H0 ;  /* 0x2000001bff1b7230 */ /* 0x000fe20000004100 */
[----:B------:R-:W-:-:S02]  /*1920*/  FSETP.GT.AND P1, PT, R19, 8.50705917302346158658e+37, PT ;  /* 0x7e8000001300780b */ /* 0x000fc40003f24000 */
[----:B------:R-:W-:Y:S01]  /*1930*/  FSETP.GEU.AND P4, PT, R41, -126, PT ;  /* 0xc2fc00002900780b */ /* 0x000fe20003f8e000 */
[----:B------:R-:W-:Y:S01]  /*1940*/  FADD R32, R32, 1 ;  /* 0x3f80000020207421 */ /* 0x000fe20000000000 */
[----:B------:R-:W-:Y:S01]  /*1950*/  FFMA R59, R6, R27, R59 ;  /* 0x0000001b063b7223 */ /* 0x000fe2000000003b */
[----:B------:R-:W-:Y:S01]  /*1960*/  FADD R27, R23, 1 ;  /* 0x3f800000171b7421 */ /* 0x000fe20000000000 */
[----:B------:R-:W-:Y:S01]  /*1970*/  @P3 FMUL R24, R24, 0.25 ;  /* 0x3e80000018183820 */ /* 0x000fe20000400000 */
[----:B------:R-:W-:Y:S01]  /*1980*/  FSEL R30, R11, 1, P3 ;  /* 0x3f8000000b1e7808 */ /* 0x000fe20001800000 */
[----:B------:R-:W-:Y:S01]  /*1990*/  @P5 FMUL R21, R21, 0.25 ;  /* 0x3e80000015155820 */ /* 0x000fe20000400000 */
[----:B------:R-:W-:Y:S02]  /*19a0*/  FSEL R28, R11, 1, P5 ;  /* 0x3f8000000b1c7808 */ /* 0x000fe40002800000 */
[----:B------:R-:W-:Y:S01]  /*19b0*/  FSETP.GT.AND P3, PT, R32, 8.50705917302346158658e+37, PT ;  /* 0x7e8000002000780b */ /* 0x000fe20003f64000 */
[----:B------:R-:W-:Y:S01]  /*19c0*/  FADD R35, R35, 1 ;  /* 0x3f80000023237421 */ /* 0x000fe20000000000 */
[----:B------:R-:W-:Y:S01]  /*19d0*/  FSETP.GT.AND P5, PT, R22, 8.50705917302346158658e+37, PT ;  /* 0x7e8000001600780b */ /* 0x000fe20003fa4000 */
[----:B------:R-:W-:Y:S01]  /*19e0*/  @P6 FMUL R13, R13, 0.25 ;  /* 0x3e8000000d0d6820 */ /* 0x000fe20000400000 */
[----:B------:R-:W-:Y:S01]  /*19f0*/  FSEL R26, R11, 1, P6 ;  /* 0x3f8000000b1a7808 */ /* 0x000fe20003000000 */
[----:B------:R-:W-:Y:S01]  /*1a00*/  FADD R40, RZ, -R9 ;  /* 0x80000009ff287221 */ /* 0x000fe20000000000 */
[----:B------:R-:W-:Y:S01]  /*1a10*/  FSETP.GT.AND P6, PT, R27, 8.50705917302346158658e+37, PT ;  /* 0x7e8000001b00780b */ /* 0x000fe20003fc4000 */
[----:B------:R-:W-:Y:S01]  /*1a20*/  @P1 FMUL R19, R19, 0.25 ;  /* 0x3e80000013131820 */ /* 0x000fe20000400000 */
[----:B------:R-:W-:Y:S01]  /*1a30*/  MOV R53, 0x1000 ;  /* 0x0000100000357802 */ /* 0x000fe20000000f00 */
[----:B------:R-:W-:Y:S01]  /*1a40*/  @!P4 FMUL R41, R41, 0.5 ;  /* 0x3f0000002929c820 */ /* 0x000fe20000400000 */
[----:B------:R-:W-:-:S02]  /*1a50*/  FSEL R23, R11, 1, P1 ;  /* 0x3f8000000b177808 */ /* 0x000fc40000800000 */
[----:B------:R-:W-:Y:S01]  /*1a60*/  FSETP.GT.AND P1, PT, R35, 8.50705917302346158658e+37, PT ;  /* 0x7e8000002300780b */ /* 0x000fe20003f24000 */
[----:B------:R-:W-:Y:S01]  /*1a70*/  FADD R5, RZ, -R55 ;  /* 0x80000037ff057221 */ /* 0x000fe20000000000 */
[----:B------:R-:W-:Y:S01]  /*1a80*/  FMUL R40, R40, 1.4426950216293334961 ;  /* 0x3fb8aa3b28287820 */ /* 0x000fe20000400000 */
[----:B------:R-:W-:Y:S01]  /*1a90*/  IMAD.WIDE R52, R52, R53, c[0x0][0x168] ;  /* 0x00005a0034347625 */ /* 0x000fe200078e0235 */
[----:B------:R-:W0:Y:S01]  /*1aa0*/  MUFU.EX2 R41, R41 ;  /* 0x0000002900297308 */ /* 0x000e220000000800 */
[----:B------:R-:W-:Y:S01]  /*1ab0*/  FMUL R45, R5, 1.4426950216293334961 ;  /* 0x3fb8aa3b052d7820 */ /* 0x000fe20000400000 */
[----:B------:R-:W-:Y:S01]  /*1ac0*/  @P3 FMUL R32, R32, 0.25 ;  /* 0x3e80000020203820 */ /* 0x000fe20000400000 */
[C---:B------:R-:W-:Y:S01]  /*1ad0*/  FSEL R33, R11.reuse, 1, P3 ;  /* 0x3f8000000b217808 */ /* 0x040fe20001800000 */
[----:B------:R-:W-:Y:S01]  /*1ae0*/  @P5 FMUL R22, R22, 0.25 ;  /* 0x3e80000016165820 */ /* 0x000fe20000400000 */
[----:B------:R-:W-:Y:S01]  /*1af0*/  FSEL R31, R11, 1, P5 ;  /* 0x3f8000000b1f7808 */ /* 0x000fe20002800000 */
[----:B------:R-:W-:Y:S01]  /*1b00*/  FADD R5, RZ, -R59 ;  /* 0x8000003bff057221 */ /* 0x000fe20000000000 */
[----:B------:R-:W-:Y:S01]  /*1b10*/  FSETP.GEU.AND P3, PT, R40, -126, PT ;  /* 0xc2fc00002800780b */ /* 0x000fe20003f6e000 */
[----:B------:R-:W-:Y:S01]  /*1b20*/  FADD R7, RZ, -R3 ;  /* 0x80000003ff077221 */ /* 0x000fe20000000000 */
[C---:B------:R-:W-:Y:S01]  /*1b30*/  IADD3 R4, P5, R52.reuse, R0, RZ ;  /* 0x0000000034047210 */ /* 0x040fe20007fbe0ff */
[----:B------:R-:W-:Y:S01]  /*1b40*/  @P6 FMUL R27, R27, 0.25 ;  /* 0x3e8000001b1b6820 */ /* 0x000fe20000400000 */
[----:B------:R-:W-:Y:S01]  /*1b50*/  FSEL R34, R11, 1, P6 ;  /* 0x3f8000000b227808 */ /* 0x000fe20003000000 */
[----:B------:R-:W-:Y:S01]  /*1b60*/  FMUL R44, R5, 1.4426950216293334961 ;  /* 0x3fb8aa3b052c7820 */ /* 0x000fe20000400000 */
[----:B------:R-:W-:Y:S01]  /*1b70*/  IADD3 R6, P6, R52, R51, RZ ;  /* 0x0000003334067210 */ /* 0x000fe20007fde0ff */
[----:B------:R-:W-:Y:S01]  /*1b80*/  FMUL R43, R7, 1.4426950216293334961 ;  /* 0x3fb8aa3b072b7820 */ /* 0x000fe20000400000 */
[----:B------:R-:W-:Y:S01]  /*1b90*/  IADD3.X R5, R53, R2, RZ, P5, !PT ;  /* 0x0000000235057210 */ /* 0x000fe20002ffe4ff */
[----:B------:R-:W-:Y:S01]  /*1ba0*/  @P1 FMUL R35, R35, 0.25 ;  /* 0x3e80000023231820 */ /* 0x000fe20000400000 */
[----:B------:R-:W-:Y:S01]  /*1bb0*/  FSEL R0, R11, 1, P1 ;  /* 0x3f8000000b007808 */ /* 0x000fe20000800000 */
[----:B------:R-:W-:Y:S01]  /*1bc0*/  FADD R2, RZ, -R8 ;  /* 0x80000008ff027221 */ /* 0x000fe20000000000 */
[----:B------:R-:W-:-:S02]  /*1bd0*/  FSETP.GEU.AND P1, PT, R45, -126, PT ;  /* 0xc2fc00002d00780b */ /* 0x000fc40003f2e000 */
[----:B------:R-:W-:Y:S01]  /*1be0*/  IADD3.X R7, R53, R15, RZ, P6, !PT ;  /* 0x0000000f35077210 */ /* 0x000fe200037fe4ff */
[----:B------:R-:W-:Y:S01]  /*1bf0*/  FMUL R2, R2, 1.4426950216293334961 ;  /* 0x3fb8aa3b02027820 */ /* 0x000fe20000400000 */
[----:B------:R-:W-:Y:S01]  /*1c00*/  FSETP.GEU.AND P6, PT, R43, -126, PT ;  /* 0xc2fc00002b00780b */ /* 0x000fe20003fce000 */
[----:B------:R-:W-:Y:S01]  /*1c10*/  @!P3 FMUL R40, R40, 0.5 ;  /* 0x3f0000002828b820 */ /* 0x000fe20000400000 */
[----:B0-----:R-:W-:Y:S01]  /*1c20*/  @!P4 FMUL R41, R41, R41 ;  /* 0x000000292929c220 */ /* 0x001fe20000400000 */
[----:B------:R-:W-:Y:S02]  /*1c30*/  FSETP.GEU.AND P5, PT, R44, -126, PT ;  /* 0xc2fc00002c00780b */ /* 0x000fe40003fae000 */
[----:B------:R-:W-:Y:S02]  /*1c40*/  FSETP.GEU.AND P4, PT, R2, -126, PT ;  /* 0xc2fc00000200780b */ /* 0x000fe40003f8e000 */
[----:B------:R-:W0:Y:S02]  /*1c50*/  MUFU.EX2 R40, R40 ;  /* 0x0000002800287308 */ /* 0x000e240000000800 */
[----:B------:R-:W-:-:S04]  /*1c60*/  @!P1 FMUL R45, R45, 0.5 ;  /* 0x3f0000002d2d9820 */ /* 0x000fc80000400000 */
[----:B------:R-:W-:Y:S02]  /*1c70*/  @!P6 FMUL R43, R43, 0.5 ;  /* 0x3f0000002b2be820 */ /* 0x000fe40000400000 */
[----:B------:R-:W1:Y:S01]  /*1c80*/  MUFU.EX2 R45, R45 ;  /* 0x0000002d002d7308 */ /* 0x000e620000000800 */
[----:B------:R-:W-:Y:S02]  /*1c90*/  @!P5 FMUL R44, R44, 0.5 ;  /* 0x3f0000002c2cd820 */ /* 0x000fe40000400000 */
[----:B------:R-:W-:Y:S01]  /*1ca0*/  @!P4 FMUL R2, R2, 0.5 ;  /* 0x3f0000000202c820 */ /* 0x000fe20000400000 */
[----:B------:R-:W-:-:S04]  /*1cb0*/  FADD R41, R41, 1 ;  /* 0x3f80000029297421 */ /* 0x000fc80000000000 */
[----:B------:R-:W2:Y:S01]  /*1cc0*/  MUFU.EX2 R43, R43 ;  /* 0x0000002b002b7308 */ /* 0x000ea20000000800 */
[----:B0-----:R-:W-:Y:S01]  /*1cd0*/  @!P3 FMUL R40, R40, R40 ;  /* 0x000000282828b220 */ /* 0x001fe20000400000 */
[----:B------:R-:W-:-:S06]  /*1ce0*/  FSETP.GT.AND P3, PT, R41, 8.50705917302346158658e+37, PT ;  /* 0x7e8000002900780b */ /* 0x000fcc0003f64000 */
[----:B------:R-:W0:Y:S08]  /*1cf0*/  MUFU.EX2 R44, R44 ;  /* 0x0000002c002c7308 */ /* 0x000e300000000800 */
[----:B------:R-:W3:Y:S01]  /*1d00*/  MUFU.EX2 R2, R2 ;  /* 0x0000000200027308 */ /* 0x000ee20000000800 */
[----:B-1----:R-:W-:Y:S01]  /*1d10*/  @!P1 FMUL R45, R45, R45 ;  /* 0x0000002d2d2d9220 */ /* 0x002fe20000400000 */
[----:B--2---:R-:W-:Y:S01]  /*1d20*/  @!P6 FMUL R43, R43, R43 ;  /* 0x0000002b2b2be220 */ /* 0x004fe20000400000 */
[----:B------:R-:W-:-:S05]  /*1d30*/  FADD R46, R40, 1 ;  /* 0x3f800000282e7421 */ /* 0x000fca0000000000 */
[----:B------:R-:W1:Y:S01]  /*1d40*/  MUFU.RCP R20, R20 ;  /* 0x0000001400147308 */ /* 0x000e620000001000 */
[----:B------:R-:W-:Y:S01]  /*1d50*/  FADD R40, R45, 1 ;  /* 0x3f8000002d287421 */ /* 0x000fe20000000000 */
[----:B------:R-:W-:Y:S01]  /*1d60*/  FADD R43, R43, 1 ;  /* 0x3f8000002b2b7421 */ /* 0x000fe20000000000 */
[----:B------:R-:W-:Y:S01]  /*1d70*/  @P3 FMUL R41, R41, 0.25 ;  /* 0x3e80000029293820 */ /* 0x000fe20000400000 */
[----:B0-----:R-:W-:Y:S02]  /*1d80*/  @!P5 FMUL R44, R44, R44 ;  /* 0x0000002c2c2cd220 */ /* 0x001fe40000400000 */
[----:B------:R-:W-:Y:S01]  /*1d90*/  FSETP.GT.AND P5, PT, R40, 8.50705917302346158658e+37, PT ;  /* 0x7e8000002800780b */ /* 0x000fe20003fa4000 */
[----:B---3--:R-:W-:Y:S01]  /*1da0*/  @!P4 FMUL R2, R2, R2 ;  /* 0x000000020202c220 */ /* 0x008fe20000400000 */
[----:B------:R-:W-:Y:S01]  /*1db0*/  MUFU.RCP R42, R19 ;  /* 0x00000013002a7308 */ /* 0x000fe20000001000 */
[----:B------:R-:W-:Y:S02]  /*1dc0*/  FSETP.GT.AND P1, PT, R46, 8.50705917302346158658e+37, PT ;  /* 0x7e8000002e00780b */ /* 0x000fe40003f24000 */
[----:B------:R-:W-:Y:S01]  /*1dd0*/  FSETP.GT.AND P4, PT, R43, 8.50705917302346158658e+37, PT ;  /* 0x7e8000002b00780b */ /* 0x000fe20003f84000 */
[----:B------:R-:W-:-:S04]  /*1de0*/  FADD R44, R44, 1 ;  /* 0x3f8000002c2c7421 */ /* 0x000fc80000000000 */
[----:B------:R-:W0:Y:S01]  /*1df0*/  MUFU.RCP R13, R13 ;  /* 0x0000000d000d7308 */ /* 0x000e220000001000 */
[----:B-1----:R-:W-:Y:S01]  /*1e00*/  FMUL R25, R20, R25 ;  /* 0x0000001914197220 */ /* 0x002fe20000400000 */
[----:B------:R-:W-:-:S06]  /*1e10*/  FSEL R20, R11, 1, P3 ;  /* 0x3f8000000b147808 */ /* 0x000fcc0001800000 */
[----:B------:R1:W-:Y:S01]  /*1e20*/  MUFU.RCP R19, R41 ;  /* 0x0000002900137308 */ /* 0x0003e20000001000 */
[----:B------:R-:W-:Y:S01]  /*1e30*/  FSETP.GT.AND P6, PT, R44, 8.50705917302346158658e+37, PT ;  /* 0x7e8000002c00780b */ /* 0x000fe20003fc4000 */
[----:B-1----:R-:W-:-:S06]  /*1e40*/  FADD R41, R2, 1 ;  /* 0x3f80000002297421 */ /* 0x002fcc0000000000 */
[----:B------:R-:W1:Y:S01]  /*1e50*/  MUFU.RCP R21, R21 ;  /* 0x0000001500157308 */ /* 0x000e620000001000 */
[----:B------:R-:W-:Y:S01]  /*1e60*/  FSETP.GT.AND P3, PT, R41, 8.50705917302346158658e+37, PT ;  /* 0x7e8000002900780b */ /* 0x000fe20003f64000 */
[----:B------:R-:W-:-:S06]  /*1e70*/  @P5 FMUL R40, R40, 0.25 ;  /* 0x3e80000028285820 */ /* 0x000fcc0000400000 */
[----:B------:R-:W2:Y:S01]  /*1e80*/  MUFU.RCP R15, R24 ;  /* 0x00000018000f7308 */ /* 0x000ea20000001000 */
[----:B------:R-:W-:Y:S01]  /*1e90*/  @P1 FMUL R46, R46, 0.25 ;  /* 0x3e8000002e2e1820 */ /* 0x000fe20000400000 */
[----:B------:R-:W-:Y:S01]  /*1ea0*/  @P4 FMUL R43, R43, 0.25 ;  /* 0x3e8000002b2b4820 */ /* 0x000fe20000400000 */
[----:B0-----:R-:W-:-:S05]  /*1eb0*/  FMUL R26, R13, R26 ;  /* 0x0000001a0d1a7220 */ /* 0x001fca0000400000 */
[----:B------:R-:W0:Y:S01]  /*1ec0*/  MUFU.RCP R35, R35 ;  /* 0x0000002300237308 */ /* 0x000e220000001000 */
[----:B------:R-:W-:Y:S01]  /*1ed0*/  @P3 FMUL R41, R41, 0.25 ;  /* 0x3e80000029293820 */ /* 0x000fe20000400000 */
[----:B------:R-:W-:Y:S01]  /*1ee0*/  @P6 FMUL R44, R44, 0.25 ;  /* 0x3e8000002c2c6820 */ /* 0x000fe20000400000 */
[----:B-1----:R-:W-:-:S05]  /*1ef0*/  FMUL R21, R21, R28 ;  /* 0x0000001c15157220 */ /* 0x002fca0000400000 */
[----:B------:R-:W1:Y:S01]  /*1f00*/  MUFU.RCP R24, R46 ;  /* 0x0000002e00187308 */ /* 0x000e620000001000 */
[----:B------:R-:W-:-:S07]  /*1f10*/  FMUL R42, R42, R23 ;  /* 0x000000172a2a7220 */ /* 0x000fce0000400000 */
[----:B------:R-:W3:Y:S08]  /*1f20*/  MUFU.RCP R40, R40 ;  /* 0x0000002800287308 */ /* 0x000ef00000001000 */
[----:B------:R-:W4:Y:S01]  /*1f30*/  MUFU.RCP R13, R43 ;  /* 0x0000002b000d7308 */ /* 0x000f220000001000 */
[----:B--2---:R-:W-:-:S07]  /*1f40*/  FMUL R45, R15, R30 ;  /* 0x0000001e0f2d7220 */ /* 0x004fce0000400000 */
[----:B------:R-:W2:Y:S01]  /*1f50*/  MUFU.RCP R18, R18 ;  /* 0x0000001200127308 */ /* 0x000ea20000001000 */
[----:B------:R-:W-:Y:S01]  /*1f60*/  FMUL R12, R12, R25 ;  /* 0x000000190c0c7220 */ /* 0x000fe20000400000 */
[----:B------:R-:W-:Y:S01]  /*1f70*/  FMUL R15, R14, R21 ;  /* 0x000000150e0f7220 */ /* 0x000fe20000400000 */
[----:B------:R-:W-:Y:S01]  /*1f80*/  FMUL R25, R17, R42 ;  /* 0x0000002a11197220 */ /* 0x000fe20000400000 */
[----:B0-----:R-:W-:Y:S01]  /*1f90*/  FMUL R14, R35, R0 ;  /* 0x00000000230e7220 */ /* 0x001fe20000400000 */
[----:B------:R-:W-:-:S03]  /*1fa0*/  FSEL R17, R11, 1, P1 ;  /* 0x3f8000000b117808 */ /* 0x000fc60000800000 */
[----:B------:R-:W0:Y:S01]  /*1fb0*/  MUFU.RCP R22, R22 ;  /* 0x0000001600167308 */ /* 0x000e220000001000 */
[C---:B------:R-:W-:Y:S02]  /*1fc0*/  FSEL R21, R11.reuse, 1, P5 ;  /* 0x3f8000000b157808 */ /* 0x040fe40002800000 */
[----:B------:R-:W-:-:S05]  /*1fd0*/  FSEL R0, R11, 1, P4 ;  /* 0x3f8000000b007808 */ /* 0x000fca0002000000 */
[----:B------:R-:W5:Y:S08]  /*1fe0*/  MUFU.RCP R32, R32 ;  /* 0x0000002000207308 */ /* 0x000f700000001000 */
[----:B------:R-:W0:Y:S08]  /*1ff0*/  MUFU.RCP R27, R27 ;  /* 0x0000001b001b7308 */ /* 0x000e300000001000 */
[----:B------:R-:W0:Y:S08]  /*2000*/  MUFU.RCP R2, R44 ;  /* 0x0000002c00027308 */ /* 0x000e300000001000 */
[----:B------:R-:W5:Y:S01]  /*2010*/  MUFU.RCP R41, R41 ;  /* 0x0000002900297308 */ /* 0x000f620000001000 */
[----:B------:R-:W-:Y:S01]  /*2020*/  FMUL R19, R19, R20 ;  /* 0x0000001413137220 */ /* 0x000fe20000400000 */
[----:B-1----:R-:W-:Y:S01]  /*2030*/  FMUL R24, R24, R17 ;  /* 0x0000001118187220 */ /* 0x002fe20000400000 */
[----:B---3--:R-:W-:Y:S01]  /*2040*/  FMUL R40, R40, R21 ;  /* 0x0000001528287220 */ /* 0x008fe20000400000 */
[----:B----4-:R-:W-:Y:S01]  /*2050*/  FMUL R0, R13, R0 ;  /* 0x000000000d007220 */ /* 0x010fe20000400000 */
[----:B--2---:R-:W-:Y:S01]  /*2060*/  FMUL R29, R18, R29 ;  /* 0x0000001d121d7220 */ /* 0x004fe20000400000 */
[C---:B------:R-:W-:Y:S01]  /*2070*/  FSEL R23, R11.reuse, 1, P6 ;  /* 0x3f8000000b177808 */ /* 0x040fe20003000000 */
[----:B------:R-:W-:Y:S01]  /*2080*/  FMUL R16, R16, R45 ;  /* 0x0000002d10107220 */ /* 0x000fe20000400000 */
[----:B------:R-:W-:Y:S01]  /*2090*/  FSEL R18, R11, 1, P3 ;  /* 0x3f8000000b127808 */ /* 0x000fe20001800000 */
[----:B------:R-:W-:Y:S01]  /*20a0*/  FMUL R19, R10, R19 ;  /* 0x000000130a137220 */ /* 0x000fe20000400000 */
[----:B------:R-:W-:Y:S01]  /*20b0*/  FMUL R24, R9, R24 ;  /* 0x0000001809187220 */ /* 0x000fe20000400000 */
[----:B------:R-:W-:Y:S01]  /*20c0*/  FMUL R40, R55, R40 ;  /* 0x0000002837287220 */ /* 0x000fe20000400000 */
[----:B------:R-:W-:Y:S01]  /*20d0*/  FMUL R3, R3, R0 ;  /* 0x0000000003037220 */ /* 0x000fe20000400000 */
[----:B0-----:R-:W-:Y:S01]  /*20e0*/  FMUL R31, R22, R31 ;  /* 0x0000001f161f7220 */ /* 0x001fe20000400000 */
[----:B-----5:R-:W-:Y:S01]  /*20f0*/  FMUL R32, R32, R33 ;  /* 0x0000002120207220 */ /* 0x020fe20000400000 */
[----:B------:R-:W-:Y:S01]  /*2100*/  FMUL R27, R27, R34 ;  /* 0x000000221b1b7220 */ /* 0x000fe20000400000 */
[----:B------:R-:W-:Y:S01]  /*2110*/  FMUL R2, R2, R23 ;  /* 0x0000001702027220 */ /* 0x000fe20000400000 */
[----:B------:R-:W-:Y:S01]  /*2120*/  FMUL R41, R41, R18 ;  /* 0x0000001229297220 */ /* 0x000fe20000400000 */
[----:B------:R-:W-:Y:S01]  /*2130*/  FMUL R49, R49, R14 ;  /* 0x0000000e31317220 */ /* 0x000fe20000400000 */
[----:B------:R-:W-:-:S02]  /*2140*/  F2FP.PACK_AB R12, R15, R12 ;  /* 0x0000000c0f0c723e */ /* 0x000fc400000000ff */
[----:B------:R-:W-:Y:S02]  /*2150*/  F2FP.PACK_AB R13, R25, R16 ;  /* 0x00000010190d723e */ /* 0x000fe400000000ff */
[----:B------:R-:W-:Y:S02]  /*2160*/  F2FP.PACK_AB R14, R24, R19 ;  /* 0x00000013180e723e */ /* 0x000fe400000000ff */
[----:B------:R-:W-:Y:S01]  /*2170*/  F2FP.PACK_AB R15, R3, R40 ;  /* 0x00000028030f723e */ /* 0x000fe200000000ff */
[----:B------:R-:W-:Y:S01]  /*2180*/  FMUL R36, R36, R29 ;  /* 0x0000001d24247220 */ /* 0x000fe20000400000 */
[----:B------:R-:W-:Y:S01]  /*2190*/  FMUL R37, R37, R26 ;  /* 0x0000001a25257220 */ /* 0x000fe20000400000 */
[----:B------:R-:W-:Y:S01]  /*21a0*/  FMUL R31, R38, R31 ;  /* 0x0000001f261f7220 */ /* 0x000fe20000400000 */
[----:B------:R-:W-:Y:S01]  /*21b0*/  FMUL R32, R39, R32 ;  /* 0x0000002027207220 */ /* 0x000fe20000400000 */
[----:B------:R-:W-:Y:S01]  /*21c0*/  FMUL R60, R60, R27 ;  /* 0x0000001b3c3c7220 */ /* 0x000fe20000400000 */
[----:B------:R-:W-:Y:S01]  /*21d0*/  FMUL R2, R59, R2 ;  /* 0x000000023b027220 */ /* 0x000fe20000400000 */
[----:B------:R-:W-:Y:S01]  /*21e0*/  FMUL R41, R8, R41 ;  /* 0x0000002908297220 */ /* 0x000fe20000400000 */
[----:B------:R0:W-:Y:S01]  /*21f0*/  @P0 STG.E.128 [R4.64], R12 ;  /* 0x0000000c04000986 */ /* 0x0001e2000c101d04 */
[----:B------:R-:W-:-:S02]  /*2200*/  F2FP.PACK_AB R36, R37, R36 ;  /* 0x000000242524723e */ /* 0x000fc400000000ff */
[----:B------:R-:W-:Y:S02]  /*2210*/  F2FP.PACK_AB R37, R32, R31 ;  /* 0x0000001f2025723e */ /* 0x000fe400000000ff */
[----:B------:R-:W-:Y:S02]  /*2220*/  F2FP.PACK_AB R38, R60, R49 ;  /* 0x000000313c26723e */ /* 0x000fe400000000ff */
[----:B------:R-:W-:Y:S01]  /*2230*/  F2FP.PACK_AB R39, R41, R2 ;  /* 0x000000022927723e */ /* 0x000fe200000000ff */
[----:B------:R-:W-:Y:S06]  /*2240*/  @!P2 EXIT ;  /* 0x000000000000a94d */ /* 0x000fec0003800000 */
[----:B------:R-:W-:Y:S01]  /*2250*/  STG.E.128 [R6.64], R36 ;  /* 0x0000002406007986 */ /* 0x000fe2000c101d04 */
[----:B------:R-:W-:Y:S05]  /*2260*/  EXIT ;  /* 0x000000000000794d */ /* 0x000fea0003800000 */
.L_x_0:
[----:B------:R-:W-:-:S00]  /*2270*/  BRA `(.L_x_0) ;  /* 0xfffffff000007947 */ /* 0x000fc0000383ffff */
[----:B------:R-:W-:-:S00]  /*2280*/  NOP ;  /* 0x0000000000007918 */ /* 0x000fc00000000000 */
[----:B------:R-:W-:-:S00]  /*2290*/  NOP ;  /* 0x0000000000007918 */ /* 0x000fc00000000000 */
[----:B------:R-:W-:-:S00]  /*22a0*/  NOP ;  /* 0x0000000000007918 */ /* 0x000fc00000000000 */
[----:B------:R-:W-:-:S00]  /*22b0*/  NOP ;  /* 0x0000000000007918 */ /* 0x000fc00000000000 */
[----:B------:R-:W-:-:S00]  /*22c0*/  NOP ;  /* 0x0000000000007918 */ /* 0x000fc00000000000 */
[----:B------:R-:W-:-:S00]  /*22d0*/  NOP ;  /* 0x0000000000007918 */ /* 0x000fc00000000000 */
[----:B------:R-:W-:-:S00]  /*22e0*/  NOP ;  /* 0x0000000000007918 */ /* 0x000fc00000000000 */
[----:B------:R-:W-:-:S00]  /*22f0*/  NOP ;  /* 0x0000000000007918 */ /* 0x000fc00000000000 */
.L_x_1:


//--------------------- .nv.shared.causal_conv1d_fwd_kernel --------------------------
	.section	.nv.shared.causal_conv1d_fwd_kernel,"aw",@nobits
	.align	16
